	.headerflags	@"EF_CUDA_TEXMODE_UNIFIED EF_CUDA_64BIT_ADDRESS EF_CUDA_ACCELERATORS EF_CUDA_SM90 EF_CUDA_VIRTUAL_SM(EF_CUDA_SM90)"
	.elftype	@"ET_EXEC"


//--------------------- .nv.info                  --------------------------
	.section	.nv.info,"",@"SHT_CUDA_INFO"
	.align	4


	//----- nvinfo : EIATTR_REGCOUNT
	.align		4
        /*0000*/ 	.byte	0x04, 0x2f
        /*0002*/ 	.short	(.L_1 - .L_0)
	.align		4
.L_0:
        /*0004*/ 	.word	index@(matmul_kernel_profile)
        /*0008*/ 	.word	0x0000002f


	//----- nvinfo : EIATTR_MIN_STACK_SIZE
	.align		4
.L_1:
        /*000c*/ 	.byte	0x04, 0x12
        /*000e*/ 	.short	(.L_3 - .L_2)
	.align		4
.L_2:
        /*0010*/ 	.word	index@(matmul_kernel_profile)
        /*0014*/ 	.word	0x00000000


	//----- nvinfo : EIATTR_FRAME_SIZE
	.align		4
.L_3:
        /*0018*/ 	.byte	0x04, 0x11
        /*001a*/ 	.short	(.L_5 - .L_4)
	.align		4
.L_4:
        /*001c*/ 	.word	index@(matmul_kernel_profile)
        /*0020*/ 	.word	0x00000000


	//----- nvinfo : EIATTR_MIN_STACK_SIZE
	.align		4
.L_5:
        /*0024*/ 	.byte	0x04, 0x12
        /*0026*/ 	.short	(.L_7 - .L_6)
	.align		4
.L_6:
        /*0028*/ 	.word	index@(matmul_kernel_profile)
        /*002c*/ 	.word	0x00000000
.L_7:


//--------------------- .nv.info.matmul_kernel_profile --------------------------
	.section	.nv.info.matmul_kernel_profile,"",@"SHT_CUDA_INFO"
	.sectionflags	@""
	.align	4


	//----- nvinfo : EIATTR_CUDA_API_VERSION
	.align		4
        /*0000*/ 	.byte	0x04, 0x37
        /*0002*/ 	.short	(.L_9 - .L_8)
.L_8:
        /*0004*/ 	.word	0x0000007c


	//----- nvinfo : EIATTR_KPARAM_INFO
	.align		4
.L_9:
        /*0008*/ 	.byte	0x04, 0x17
        /*000a*/ 	.short	(.L_11 - .L_10)
.L_10:
        /*000c*/ 	.word	0x00000000
        /*0010*/ 	.short	0x0009
        /*0012*/ 	.short	0x0030
        /*0014*/ 	.byte	0x00, 0xf0, 0x21, 0x00


	//----- nvinfo : EIATTR_KPARAM_INFO
	.align		4
.L_11:
        /*0018*/ 	.byte	0x04, 0x17
        /*001a*/ 	.short	(.L_13 - .L_12)
.L_12:
        /*001c*/ 	.word	0x00000000
        /*0020*/ 	.short	0x0008
        /*0022*/ 	.short	0x002c
        /*0024*/ 	.byte	0x00, 0xf0, 0x11, 0x00


	//----- nvinfo : EIATTR_KPARAM_INFO
	.align		4
.L_13:
        /*0028*/ 	.byte	0x04, 0x17
        /*002a*/ 	.short	(.L_15 - .L_14)
.L_14:
        /*002c*/ 	.word	0x00000000
        /*0030*/ 	.short	0x0007
        /*0032*/ 	.short	0x0028
        /*0034*/ 	.byte	0x00, 0xf0, 0x11, 0x00


	//----- nvinfo : EIATTR_KPARAM_INFO
	.align		4
.L_15:
        /*0038*/ 	.byte	0x04, 0x17
        /*003a*/ 	.short	(.L_17 - .L_16)
.L_16:
        /*003c*/ 	.word	0x00000000
        /*0040*/ 	.short	0x0006
        /*0042*/ 	.short	0x0024
        /*0044*/ 	.byte	0x00, 0xf0, 0x11, 0x00


	//----- nvinfo : EIATTR_KPARAM_INFO
	.align		4
.L_17:
        /*0048*/ 	.byte	0x04, 0x17
        /*004a*/ 	.short	(.L_19 - .L_18)
.L_18:
        /*004c*/ 	.word	0x00000000
        /*0050*/ 	.short	0x0005
        /*0052*/ 	.short	0x0020
        /*0054*/ 	.byte	0x00, 0xf0, 0x11, 0x00


	//----- nvinfo : EIATTR_KPARAM_INFO
	.align		4
.L_19:
        /*0058*/ 	.byte	0x04, 0x17
        /*005a*/ 	.short	(.L_21 - .L_20)
.L_20:
        /*005c*/ 	.word	0x00000000
        /*0060*/ 	.short	0x0004
        /*0062*/ 	.short	0x001c
        /*0064*/ 	.byte	0x00, 0xf0, 0x11, 0x00


	//----- nvinfo : EIATTR_KPARAM_INFO
	.align		4
.L_21:
        /*0068*/ 	.byte	0x04, 0x17
        /*006a*/ 	.short	(.L_23 - .L_22)
.L_22:
        /*006c*/ 	.word	0x00000000
        /*0070*/ 	.short	0x0003
        /*0072*/ 	.short	0x0018
        /*0074*/ 	.byte	0x00, 0xf0, 0x11, 0x00


	//----- nvinfo : EIATTR_KPARAM_INFO
	.align		4
.L_23:
        /*0078*/ 	.byte	0x04, 0x17
        /*007a*/ 	.short	(.L_25 - .L_24)
.L_24:
        /*007c*/ 	.word	0x00000000
        /*0080*/ 	.short	0x0002
        /*0082*/ 	.short	0x0010
        /*0084*/ 	.byte	0x00, 0xf0, 0x21, 0x00


	//----- nvinfo : EIATTR_KPARAM_INFO
	.align		4
.L_25:
        /*0088*/ 	.byte	0x04, 0x17
        /*008a*/ 	.short	(.L_27 - .L_26)
.L_26:
        /*008c*/ 	.word	0x00000000
        /*0090*/ 	.short	0x0001
        /*0092*/ 	.short	0x0008
        /*0094*/ 	.byte	0x00, 0xf0, 0x21, 0x00


	//----- nvinfo : EIATTR_KPARAM_INFO
	.align		4
.L_27:
        /*0098*/ 	.byte	0x04, 0x17
        /*009a*/ 	.short	(.L_29 - .L_28)
.L_28:
        /*009c*/ 	.word	0x00000000
        /*00a0*/ 	.short	0x0000
        /*00a2*/ 	.short	0x0000
        /*00a4*/ 	.byte	0x00, 0xf0, 0x21, 0x00


	//----- nvinfo : EIATTR_SPARSE_MMA_MASK
	.align		4
.L_29:
        /*00a8*/ 	.byte	0x03, 0x50
        /*00aa*/ 	.short	0x0000


	//----- nvinfo : EIATTR_MAXREG_COUNT
	.align		4
        /*00ac*/ 	.byte	0x03, 0x1b
        /*00ae*/ 	.short	0x0040


	//----- nvinfo : EIATTR_COOP_GROUP_MASK_REGIDS
	.align		4
        /*00b0*/ 	.byte	0x04, 0x29
        /*00b2*/ 	.short	(.L_31 - .L_30)


	//   ....[0]....
.L_30:
        /*00b4*/ 	.word	0xffffffff


	//----- nvinfo : EIATTR_COOP_GROUP_INSTR_OFFSETS
	.align		4
.L_31:
        /*00b8*/ 	.byte	0x04, 0x28
        /*00ba*/ 	.short	(.L_33 - .L_32)


	//   ....[0]....
.L_32:
        /*00bc*/ 	.word	0x00000fe0


	//----- nvinfo : EIATTR_EXIT_INSTR_OFFSETS
	.align		4
.L_33:
        /*00c0*/ 	.byte	0x04, 0x1c
        /*00c2*/ 	.short	(.L_35 - .L_34)


	//   ....[0]....
.L_34:
        /*00c4*/ 	.word	0x00001660


	//   ....[1]....
        /*00c8*/ 	.word	0x00001ff0


	//----- nvinfo : EIATTR_REQNTID
	.align		4
.L_35:
        /*00cc*/ 	.byte	0x04, 0x10
        /*00ce*/ 	.short	(.L_37 - .L_36)
.L_36:
        /*00d0*/ 	.word	0x00000400
        /*00d4*/ 	.word	0x00000001
        /*00d8*/ 	.word	0x00000001


	//----- nvinfo : EIATTR_CBANK_PARAM_SIZE
	.align		4
.L_37:
        /*00dc*/ 	.byte	0x03, 0x19
        /*00de*/ 	.short	0x0038


	//----- nvinfo : EIATTR_PARAM_CBANK
	.align		4
        /*00e0*/ 	.byte	0x04, 0x0a
        /*00e2*/ 	.short	(.L_39 - .L_38)
	.align		4
.L_38:
        /*00e4*/ 	.word	index@(.nv.constant0.matmul_kernel_profile)
        /*00e8*/ 	.short	0x0210
        /*00ea*/ 	.short	0x0038


	//----- nvinfo : EIATTR_SW_WAR
	.align		4
.L_39:
        /*00ec*/ 	.byte	0x04, 0x36
        /*00ee*/ 	.short	(.L_41 - .L_40)
.L_40:
        /*00f0*/ 	.word	0x00000008
.L_41:


//--------------------- .nv.callgraph             --------------------------
	.section	.nv.callgraph,"",@"SHT_CUDA_CALLGRAPH"
	.align	4
	.sectionentsize	8
	.align		4
        /*0000*/ 	.word	0x00000000
	.align		4
        /*0004*/ 	.word	0xffffffff
	.align		4
        /*0008*/ 	.word	0x00000000
	.align		4
        /*000c*/ 	.word	0xfffffffe
	.align		4
        /*0010*/ 	.word	0x00000000
	.align		4
        /*0014*/ 	.word	0xfffffffd
	.align		4
        /*0018*/ 	.word	0x00000000
	.align		4
        /*001c*/ 	.word	0xfffffffc


//--------------------- .text.matmul_kernel_profile --------------------------
	.section	.text.matmul_kernel_profile,"ax",@progbits
	.sectionflags	@"SHF_BARRIERS=1"
	.align	128
        .global         matmul_kernel_profile
        .type           matmul_kernel_profile,@function
        .size           matmul_kernel_profile,(.L_x_4 - matmul_kernel_profile)
        .other          matmul_kernel_profile,@"STO_CUDA_ENTRY STV_DEFAULT"
matmul_kernel_profile:
.text.matmul_kernel_profile:
[----:B------:R-:W1:Y:S02]  /*0000*/  LDC R1, c[0x0][0x28] ;  /* 0x00000a00ff017b82 */ /* 0x000e640000000800 */
[----:B------:R-:W-:-:S07]  /*0010*/  CS2R.32 R3, SR_CLOCKLO ;  /* 0x0000000000037805 */ /* 0x000fce0000005000 */
[----:B------:R-:W2:Y:S01]  /*0020*/  LDC.64 R4, c[0x0][0x228] ;  /* 0x00008a00ff047b82 */ /* 0x000ea20000000a00 */
[----:B------:R-:W3:Y:S01]  /*0030*/  S2R R2, SR_CTAID.X ;  /* 0x0000000000027919 */ /* 0x000ee20000002500 */
[----:B------:R-:W-:Y:S01]  /*0040*/  ULDC UR8, c[0x0][0x238] ;  /* 0x00008e0000087ab9 */ /* 0x000fe20000000800 */
[----:B------:R-:W-:Y:S01]  /*0050*/  UMOV UR4, 0x400 ;  /* 0x0000040000047882 */ /* 0x000fe20000000000 */
[----:B------:R-:W-:Y:S01]  /*0060*/  ULDC.64 UR6, c[0x0][0x210] ;  /* 0x0000840000067ab9 */ /* 0x000fe20000000a00 */
[----:B------:R-:W-:Y:S01]  /*0070*/  ULDC.64 UR10, c[0x0][0x218] ;  /* 0x00008600000a7ab9 */ /* 0x000fe20000000a00 */
[----:B------:R-:W-:Y:S01]  /*0080*/  ULDC.64 UR18, c[0x0][0x208] ;  /* 0x0000820000127ab9 */ /* 0x000fe20000000a00 */
[----:B------:R-:W-:Y:S01]  /*0090*/  CS2R R28, SRZ ;  /* 0x00000000001c7805 */ /* 0x000fe2000001ff00 */
[----:B------:R-:W4:Y:S01]  /*00a0*/  S2UR UR5, SR_CgaCtaId ;  /* 0x00000000000579c3 */ /* 0x000f220000008800 */
[----:B------:R-:W-:Y:S02]  /*00b0*/  CS2R R30, SRZ ;  /* 0x00000000001e7805 */ /* 0x000fe4000001ff00 */
[----:B------:R-:W-:-:S02]  /*00c0*/  CS2R R32, SRZ ;  /* 0x0000000000207805 */ /* 0x000fc4000001ff00 */
[----:B------:R-:W-:Y:S02]  /*00d0*/  CS2R R34, SRZ ;  /* 0x0000000000227805 */ /* 0x000fe4000001ff00 */
[----:B------:R-:W-:Y:S02]  /*00e0*/  CS2R R36, SRZ ;  /* 0x0000000000247805 */ /* 0x000fe4000001ff00 */
[----:B------:R-:W-:Y:S01]  /*00f0*/  CS2R R38, SRZ ;  /* 0x0000000000267805 */ /* 0x000fe2000001ff00 */
[----:B--2---:R-:W-:-:S05]  /*0100*/  VIADD R0, R5, 0x7f ;  /* 0x0000007f05007836 */ /* 0x004fca0000000000 */
[----:B------:R-:W-:Y:S01]  /*0110*/  SHF.R.S32.HI R7, RZ, 0x1f, R0 ;  /* 0x0000001fff077819 */ /* 0x000fe20000011400 */
[----:B----4-:R-:W-:-:S03]  /*0120*/  UPRMT UR5, UR5, 0x654, UR4 ;  /* 0x0000065405057896 */ /* 0x010fc60008000004 */
[----:B------:R-:W-:Y:S02]  /*0130*/  LEA.HI R7, R7, R0, RZ, 0x7 ;  /* 0x0000000007077211 */ /* 0x000fe400078f38ff */
[----:B---3--:R-:W-:Y:S02]  /*0140*/  IABS R10, R2 ;  /* 0x00000002000a7213 */ /* 0x008fe40000000000 */
[----:B------:R-:W-:-:S05]  /*0150*/  SHF.R.S32.HI R7, RZ, 0x7, R7 ;  /* 0x00000007ff077819 */ /* 0x000fca0000011407 */
[----:B------:R-:W-:-:S05]  /*0160*/  IMAD.SHL.U32 R9, R7, 0x8, RZ ;  /* 0x0000000807097824 */ /* 0x000fca00078e00ff */
[-C--:B------:R-:W-:Y:S02]  /*0170*/  IABS R11, R9.reuse ;  /* 0x00000009000b7213 */ /* 0x080fe40000000000 */
[----:B------:R-:W-:Y:S02]  /*0180*/  IABS R12, R9 ;  /* 0x00000009000c7213 */ /* 0x000fe40000000000 */
[----:B------:R-:W2:Y:S08]  /*0190*/  I2F.RP R0, R11 ;  /* 0x0000000b00007306 */ /* 0x000eb00000209400 */
[----:B--2---:R-:W2:Y:S02]  /*01a0*/  MUFU.RCP R0, R0 ;  /* 0x0000000000007308 */ /* 0x004ea40000001000 */
[----:B--2---:R-:W-:-:S02]  /*01b0*/  VIADD R6, R0, 0xffffffe ;  /* 0x0ffffffe00067836 */ /* 0x004fc40000000000 */
[----:B------:R-:W-:-:S04]  /*01c0*/  IMAD.MOV R0, RZ, RZ, -R12 ;  /* 0x000000ffff007224 */ /* 0x000fc800078e0a0c */
[----:B------:R2:W3:Y:S02]  /*01d0*/  F2I.FTZ.U32.TRUNC.NTZ R7, R6 ;  /* 0x0000000600077305 */ /* 0x0004e4000021f000 */
[----:B--2---:R-:W-:Y:S02]  /*01e0*/  IMAD.MOV.U32 R6, RZ, RZ, RZ ;  /* 0x000000ffff067224 */ /* 0x004fe400078e00ff */
[----:B---3--:R-:W-:-:S04]  /*01f0*/  IMAD.MOV R8, RZ, RZ, -R7 ;  /* 0x000000ffff087224 */ /* 0x008fc800078e0a07 */
[----:B------:R-:W-:Y:S02]  /*0200*/  IMAD R13, R8, R11, RZ ;  /* 0x0000000b080d7224 */ /* 0x000fe400078e02ff */
[----:B------:R-:W-:Y:S01]  /*0210*/  IMAD.MOV.U32 R8, RZ, RZ, R10 ;  /* 0x000000ffff087224 */ /* 0x000fe200078e000a */
[----:B------:R-:W-:Y:S01]  /*0220*/  IABS R10, R4 ;  /* 0x00000004000a7213 */ /* 0x000fe20000000000 */
[----:B------:R-:W-:-:S06]  /*0230*/  IMAD.HI.U32 R7, R7, R13, R6 ;  /* 0x0000000d07077227 */ /* 0x000fcc00078e0006 */
[----:B------:R-:W-:-:S04]  /*0240*/  IMAD.HI.U32 R7, R7, R8, RZ ;  /* 0x0000000807077227 */ /* 0x000fc800078e00ff */
[----:B------:R-:W-:-:S05]  /*0250*/  IMAD R0, R7, R0, R8 ;  /* 0x0000000007007224 */ /* 0x000fca00078e0208 */
[----:B------:R-:W-:-:S13]  /*0260*/  ISETP.GT.U32.AND P1, PT, R11, R0, PT ;  /* 0x000000000b00720c */ /* 0x000fda0003f24070 */
[----:B------:R-:W-:Y:S02]  /*0270*/  @!P1 IMAD.IADD R0, R0, 0x1, -R11 ;  /* 0x0000000100009824 */ /* 0x000fe400078e0a0b */
[----:B------:R-:W-:Y:S01]  /*0280*/  @!P1 VIADD R7, R7, 0x1 ;  /* 0x0000000107079836 */ /* 0x000fe20000000000 */
[----:B------:R-:W-:Y:S02]  /*0290*/  ISETP.NE.AND P1, PT, R9, RZ, PT ;  /* 0x000000ff0900720c */ /* 0x000fe40003f25270 */
[----:B------:R-:W-:Y:S02]  /*02a0*/  ISETP.GE.U32.AND P0, PT, R0, R11, PT ;  /* 0x0000000b0000720c */ /* 0x000fe40003f06070 */
[----:B------:R-:W-:-:S04]  /*02b0*/  LOP3.LUT R0, R2, R9, RZ, 0x3c, !PT ;  /* 0x0000000902007212 */ /* 0x000fc800078e3cff */
[----:B------:R-:W-:Y:S01]  /*02c0*/  ISETP.GE.AND P2, PT, R0, RZ, PT ;  /* 0x000000ff0000720c */ /* 0x000fe20003f46270 */
[----:B------:R-:W-:-:S06]  /*02d0*/  VIADD R0, R4, 0x7f ;  /* 0x0000007f04007836 */ /* 0x000fcc0000000000 */
[----:B------:R-:W-:-:S04]  /*02e0*/  @P0 VIADD R7, R7, 0x1 ;  /* 0x0000000107070836 */ /* 0x000fc80000000000 */
[----:B------:R-:W-:Y:S01]  /*02f0*/  IMAD.MOV.U32 R6, RZ, RZ, R7 ;  /* 0x000000ffff067224 */ /* 0x000fe200078e0007 */
[----:B------:R-:W-:-:S03]  /*0300*/  SHF.R.S32.HI R7, RZ, 0x1f, R0 ;  /* 0x0000001fff077819 */ /* 0x000fc60000011400 */
[----:B------:R-:W-:Y:S01]  /*0310*/  @!P2 IMAD.MOV R6, RZ, RZ, -R6 ;  /* 0x000000ffff06a224 */ /* 0x000fe200078e0a06 */
[----:B------:R-:W-:Y:S02]  /*0320*/  @!P1 LOP3.LUT R6, RZ, R9, RZ, 0x33, !PT ;  /* 0x00000009ff069212 */ /* 0x000fe400078e33ff */
[----:B------:R-:W-:-:S03]  /*0330*/  LEA.HI R7, R7, R0, RZ, 0x7 ;  /* 0x0000000007077211 */ /* 0x000fc600078f38ff */
[----:B------:R-:W-:Y:S02]  /*0340*/  IMAD.SHL.U32 R14, R6, 0x8, RZ ;  /* 0x00000008060e7824 */ /* 0x000fe400078e00ff */
[----:B------:R-:W-:-:S03]  /*0350*/  IMAD.MOV R6, RZ, RZ, -R6 ;  /* 0x000000ffff067224 */ /* 0x000fc600078e0a06 */
[----:B------:R-:W-:Y:S01]  /*0360*/  LEA.HI.SX32 R7, R7, -R14, 0x19 ;  /* 0x8000000e07077211 */ /* 0x000fe200078fcaff */
[----:B------:R-:W-:-:S03]  /*0370*/  IMAD R16, R9, R6, R2 ;  /* 0x0000000609107224 */ /* 0x000fc600078e0202 */
[----:B------:R-:W-:Y:S02]  /*0380*/  VIMNMX R15, R7, 0x8, PT ;  /* 0x00000008070f7848 */ /* 0x000fe40003fe0100 */
[----:B------:R-:W-:Y:S02]  /*0390*/  IABS R11, R16 ;  /* 0x00000010000b7213 */ /* 0x000fe40000000000 */
[----:B------:R-:W-:-:S04]  /*03a0*/  IABS R13, R15 ;  /* 0x0000000f000d7213 */ /* 0x000fc80000000000 */
[----:B------:R-:W2:Y:S08]  /*03b0*/  I2F.RP R0, R13 ;  /* 0x0000000d00007306 */ /* 0x000eb00000209400 */
[----:B--2---:R-:W2:Y:S02]  /*03c0*/  MUFU.RCP R0, R0 ;  /* 0x0000000000007308 */ /* 0x004ea40000001000 */
[----:B--2---:R-:W-:-:S06]  /*03d0*/  VIADD R7, R0, 0xffffffe ;  /* 0x0ffffffe00077836 */ /* 0x004fcc0000000000 */
[----:B------:R-:W2:Y:S02]  /*03e0*/  F2I.FTZ.U32.TRUNC.NTZ R7, R7 ;  /* 0x0000000700077305 */ /* 0x000ea4000021f000 */
[----:B--2---:R-:W-:-:S04]  /*03f0*/  IMAD.MOV R8, RZ, RZ, -R7 ;  /* 0x000000ffff087224 */ /* 0x004fc800078e0a07 */
[----:B------:R-:W-:Y:S01]  /*0400*/  IMAD.MOV.U32 R6, RZ, RZ, R8 ;  /* 0x000000ffff067224 */ /* 0x000fe200078e0008 */
[----:B------:R-:W-:-:S03]  /*0410*/  IABS R8, R15 ;  /* 0x0000000f00087213 */ /* 0x000fc60000000000 */
[----:B------:R-:W-:Y:S02]  /*0420*/  IMAD R9, R6, R13, RZ ;  /* 0x0000000d06097224 */ /* 0x000fe400078e02ff */
[----:B------:R-:W-:Y:S02]  /*0430*/  IMAD.MOV.U32 R6, RZ, RZ, RZ ;  /* 0x000000ffff067224 */ /* 0x000fe400078e00ff */
[----:B------:R-:W-:Y:S02]  /*0440*/  IMAD.MOV R0, RZ, RZ, -R8 ;  /* 0x000000ffff007224 */ /* 0x000fe400078e0a08 */
[----:B------:R-:W-:Y:S01]  /*0450*/  IMAD.HI.U32 R6, R7, R9, R6 ;  /* 0x0000000907067227 */ /* 0x000fe200078e0006 */
[----:B------:R-:W-:Y:S01]  /*0460*/  IABS R7, R5 ;  /* 0x0000000500077213 */ /* 0x000fe20000000000 */
[----:B------:R-:W2:Y:S04]  /*0470*/  I2F.RP R8, R10 ;  /* 0x0000000a00087306 */ /* 0x000ea80000209400 */
[----:B------:R-:W-:-:S04]  /*0480*/  IMAD.HI.U32 R6, R6, R11, RZ ;  /* 0x0000000b06067227 */ /* 0x000fc800078e00ff */
[----:B------:R-:W-:Y:S02]  /*0490*/  IMAD R0, R6, R0, R11 ;  /* 0x0000000006007224 */ /* 0x000fe400078e020b */
[----:B------:R-:W-:Y:S01]  /*04a0*/  IMAD.MOV.U32 R11, RZ, RZ, R7 ;  /* 0x000000ffff0b7224 */ /* 0x000fe200078e0007 */
[----:B------:R-:W-:Y:S02]  /*04b0*/  LOP3.LUT R7, R16, R15, RZ, 0x3c, !PT ;  /* 0x0000000f10077212 */ /* 0x000fe400078e3cff */
[----:B------:R-:W-:Y:S01]  /*04c0*/  ISETP.GT.U32.AND P1, PT, R13, R0, PT ;  /* 0x000000000d00720c */ /* 0x000fe20003f24070 */
[----:B------:R-:W3:Y:S01]  /*04d0*/  I2F.RP R9, R11 ;  /* 0x0000000b00097306 */ /* 0x000ee20000209400 */
[----:B------:R-:W-:-:S07]  /*04e0*/  ISETP.GE.AND P2, PT, R7, RZ, PT ;  /* 0x000000ff0700720c */ /* 0x000fce0003f46270 */
[----:B--2---:R-:W2:Y:S04]  /*04f0*/  MUFU.RCP R8, R8 ;  /* 0x0000000800087308 */ /* 0x004ea80000001000 */
[----:B------:R-:W-:Y:S02]  /*0500*/  @!P1 IMAD.IADD R0, R0, 0x1, -R13 ;  /* 0x0000000100009824 */ /* 0x000fe400078e0a0d */
[----:B------:R-:W-:Y:S01]  /*0510*/  @!P1 VIADD R6, R6, 0x1 ;  /* 0x0000000106069836 */ /* 0x000fe20000000000 */
[----:B------:R-:W-:Y:S01]  /*0520*/  ISETP.NE.AND P1, PT, R15, RZ, PT ;  /* 0x000000ff0f00720c */ /* 0x000fe20003f25270 */
[----:B---3--:R-:W3:Y:S01]  /*0530*/  MUFU.RCP R9, R9 ;  /* 0x0000000900097308 */ /* 0x008ee20000001000 */
[----:B------:R-:W-:Y:S02]  /*0540*/  ISETP.GE.U32.AND P0, PT, R0, R13, PT ;  /* 0x0000000d0000720c */ /* 0x000fe40003f06070 */
[----:B------:R-:W4:Y:S01]  /*0550*/  S2R R0, SR_TID.X ;  /* 0x0000000000007919 */ /* 0x000f220000002100 */
[----:B--2---:R-:W-:-:S06]  /*0560*/  VIADD R7, R8, 0xffffffe ;  /* 0x0ffffffe08077836 */ /* 0x004fcc0000000000 */
[----:B------:R-:W-:Y:S04]  /*0570*/  F2I.FTZ.U32.TRUNC.NTZ R7, R7 ;  /* 0x0000000700077305 */ /* 0x000fe8000021f000 */
[----:B------:R-:W-:Y:S02]  /*0580*/  @P0 VIADD R6, R6, 0x1 ;  /* 0x0000000106060836 */ /* 0x000fe40000000000 */
[----:B---3--:R-:W-:Y:S02]  /*0590*/  VIADD R12, R9, 0xffffffe ;  /* 0x0ffffffe090c7836 */ /* 0x008fe40000000000 */
[----:B------:R-:W-:Y:S02]  /*05a0*/  IMAD.MOV.U32 R17, RZ, RZ, R6 ;  /* 0x000000ffff117224 */ /* 0x000fe400078e0006 */
[----:B------:R-:W2:Y:S02]  /*05b0*/  F2I.FTZ.U32.TRUNC.NTZ R13, R12 ;  /* 0x0000000c000d7305 */ /* 0x000ea4000021f000 */
[----:B------:R-:W-:Y:S01]  /*05c0*/  @!P2 IMAD.MOV R17, RZ, RZ, -R17 ;  /* 0x000000ffff11a224 */ /* 0x000fe200078e0a11 */
[----:B------:R-:W-:-:S05]  /*05d0*/  @!P1 LOP3.LUT R17, RZ, R15, RZ, 0x33, !PT ;  /* 0x0000000fff119212 */ /* 0x000fca00078e33ff */
[----:B------:R-:W-:Y:S02]  /*05e0*/  IMAD.MOV R6, RZ, RZ, -R17 ;  /* 0x000000ffff067224 */ /* 0x000fe400078e0a11 */
[----:B------:R-:W-:Y:S02]  /*05f0*/  IMAD.SHL.U32 R9, R17, 0x80, RZ ;  /* 0x0000008011097824 */ /* 0x000fe400078e00ff */
[----:B------:R-:W-:Y:S01]  /*0600*/  IMAD R6, R15, R6, R16 ;  /* 0x000000060f067224 */ /* 0x000fe200078e0210 */
[--C-:B----4-:R-:W-:Y:S01]  /*0610*/  SHF.R.U32.HI R8, RZ, 0x3, R0.reuse ;  /* 0x00000003ff087819 */ /* 0x110fe20000011600 */
[----:B--2---:R-:W-:Y:S01]  /*0620*/  IMAD.MOV R12, RZ, RZ, -R13 ;  /* 0x000000ffff0c7224 */ /* 0x004fe200078e0a0d */
[----:B------:R-:W-:Y:S01]  /*0630*/  SHF.R.U32.HI R18, RZ, 0x5, R0 ;  /* 0x00000005ff127819 */ /* 0x000fe20000011600 */
[----:B------:R-:W-:Y:S01]  /*0640*/  IMAD.IADD R6, R14, 0x1, R6 ;  /* 0x000000010e067824 */ /* 0x000fe200078e0206 */
[----:B------:R-:W-:Y:S01]  /*0650*/  SGXT.U32 R14, R8, 0x7 ;  /* 0x00000007080e781a */ /* 0x000fe20000000000 */
[----:B------:R-:W-:-:S02]  /*0660*/  IMAD R15, R12, R11, RZ ;  /* 0x0000000b0c0f7224 */ /* 0x000fc400078e02ff */
[----:B------:R-:W-:Y:S01]  /*0670*/  IMAD.MOV.U32 R12, RZ, RZ, RZ ;  /* 0x000000ffff0c7224 */ /* 0x000fe200078e00ff */
[----:B------:R-:W-:Y:S01]  /*0680*/  LOP3.LUT R26, R9, R14, RZ, 0xfc, !PT ;  /* 0x0000000e091a7212 */ /* 0x000fe200078efcff */
[----:B------:R-:W-:Y:S02]  /*0690*/  IMAD.MOV R8, RZ, RZ, -R7 ;  /* 0x000000ffff087224 */ /* 0x000fe400078e0a07 */
[----:B------:R-:W-:Y:S01]  /*06a0*/  IMAD.HI.U32 R12, R13, R15, R12 ;  /* 0x0000000f0d0c7227 */ /* 0x000fe200078e000c */
[----:B------:R-:W-:Y:S02]  /*06b0*/  IABS R22, R26 ;  /* 0x0000001a00167213 */ /* 0x000fe40000000000 */
[----:B------:R-:W-:Y:S01]  /*06c0*/  ISETP.GE.AND P3, PT, R26, RZ, PT ;  /* 0x000000ff1a00720c */ /* 0x000fe20003f66270 */
[----:B------:R-:W-:Y:S01]  /*06d0*/  IMAD.MOV.U32 R17, RZ, RZ, R8 ;  /* 0x000000ffff117224 */ /* 0x000fe200078e0008 */
[----:B------:R-:W-:Y:S01]  /*06e0*/  LOP3.LUT R8, R0, 0x1f, RZ, 0xc0, !PT ;  /* 0x0000001f00087812 */ /* 0x000fe200078ec0ff */
[----:B------:R-:W-:Y:S01]  /*06f0*/  IMAD.SHL.U32 R20, R6, 0x80, RZ ;  /* 0x0000008006147824 */ /* 0x000fe200078e00ff */
[----:B------:R-:W-:Y:S01]  /*0700*/  CS2R R26, SRZ ;  /* 0x00000000001a7805 */ /* 0x000fe2000001ff00 */
[----:B------:R-:W-:-:S02]  /*0710*/  IMAD R13, R17, R10, RZ ;  /* 0x0000000a110d7224 */ /* 0x000fc400078e02ff */
[----:B------:R-:W-:Y:S01]  /*0720*/  IMAD.MOV.U32 R6, RZ, RZ, RZ ;  /* 0x000000ffff067224 */ /* 0x000fe200078e00ff */
[----:B------:R-:W-:Y:S01]  /*0730*/  LOP3.LUT R25, R20, R14, RZ, 0xfc, !PT ;  /* 0x0000000e14197212 */ /* 0x000fe200078efcff */
[----:B------:R-:W-:-:S03]  /*0740*/  IMAD.HI.U32 R12, R12, R22, RZ ;  /* 0x000000160c0c7227 */ /* 0x000fc600078e00ff */
[----:B------:R-:W-:Y:S01]  /*0750*/  IABS R17, R25 ;  /* 0x0000001900117213 */ /* 0x000fe20000000000 */
[----:B------:R-:W-:Y:S01]  /*0760*/  IMAD.HI.U32 R6, R7, R13, R6 ;  /* 0x0000000d07067227 */ /* 0x000fe200078e0006 */
[----:B------:R-:W-:-:S03]  /*0770*/  ISETP.GE.AND P2, PT, R25, RZ, PT ;  /* 0x000000ff1900720c */ /* 0x000fc60003f46270 */
[----:B------:R-:W-:Y:S02]  /*0780*/  IMAD.MOV R12, RZ, RZ, -R12 ;  /* 0x000000ffff0c7224 */ /* 0x000fe400078e0a0c */
[----:B------:R-:W-:-:S04]  /*0790*/  IMAD.HI.U32 R6, R6, R17, RZ ;  /* 0x0000001106067227 */ /* 0x000fc800078e00ff */
[C---:B------:R-:W-:Y:S02]  /*07a0*/  IMAD R22, R11.reuse, R12, R22 ;  /* 0x0000000c0b167224 */ /* 0x040fe400078e0216 */
[----:B------:R-:W2:Y:S01]  /*07b0*/  LDC.64 R12, c[0x0][0x230] ;  /* 0x00008c00ff0c7b82 */ /* 0x000ea20000000a00 */
[----:B------:R-:W-:Y:S02]  /*07c0*/  IMAD.MOV R6, RZ, RZ, -R6 ;  /* 0x000000ffff067224 */ /* 0x000fe400078e0a06 */
[----:B------:R-:W-:Y:S01]  /*07d0*/  ISETP.GT.U32.AND P1, PT, R11, R22, PT ;  /* 0x000000160b00720c */ /* 0x000fe20003f24070 */
[----:B------:R-:W-:Y:S02]  /*07e0*/  IMAD.SHL.U32 R7, R0, 0x2, RZ ;  /* 0x0000000200077824 */ /* 0x000fe400078e00ff */
[----:B------:R-:W-:Y:S01]  /*07f0*/  IMAD R17, R10, R6, R17 ;  /* 0x000000060a117224 */ /* 0x000fe200078e0211 */
[----:B------:R-:W-:Y:S01]  /*0800*/  SHF.R.U32.HI R6, RZ, 0x3, R0 ;  /* 0x00000003ff067819 */ /* 0x000fe20000011600 */
[----:B------:R-:W-:Y:S01]  /*0810*/  IMAD.SHL.U32 R15, R18, 0x10, RZ ;  /* 0x00000010120f7824 */ /* 0x000fe200078e00ff */
[----:B------:R-:W-:-:S02]  /*0820*/  LOP3.LUT R7, R7, 0x6, RZ, 0xc0, !PT ;  /* 0x0000000607077812 */ /* 0x000fc400078ec0ff */
[----:B------:R-:W-:Y:S02]  /*0830*/  ISETP.GT.U32.AND P0, PT, R10, R17, PT ;  /* 0x000000110a00720c */ /* 0x000fe40003f04070 */
[----:B------:R-:W-:Y:S01]  /*0840*/  LOP3.LUT R24, R7, 0x60, R6, 0xf8, !PT ;  /* 0x0000006007187812 */ /* 0x000fe200078ef806 */
[----:B------:R-:W-:Y:S01]  /*0850*/  IMAD.SHL.U32 R7, R18, 0x2, RZ ;  /* 0x0000000212077824 */ /* 0x000fe200078e00ff */
[----:B------:R-:W-:Y:S01]  /*0860*/  LOP3.LUT R19, R15, 0x70, RZ, 0xc0, !PT ;  /* 0x000000700f137812 */ /* 0x000fe200078ec0ff */
[----:B------:R-:W-:Y:S02]  /*0870*/  @!P1 IMAD.IADD R22, R22, 0x1, -R11 ;  /* 0x0000000116169824 */ /* 0x000fe400078e0a0b */
[----:B------:R-:W-:Y:S01]  /*0880*/  IMAD.SHL.U32 R6, R0, 0x8, RZ ;  /* 0x0000000800067824 */ /* 0x000fe200078e00ff */
[----:B------:R-:W-:Y:S02]  /*0890*/  LOP3.LUT R23, R7, 0x3e, RZ, 0xc0, !PT ;  /* 0x0000003e07177812 */ /* 0x000fe400078ec0ff */
[----:B------:R-:W-:-:S02]  /*08a0*/  LEA.HI R21, R8, R19, RZ, 0x1e ;  /* 0x0000001308157211 */ /* 0x000fc400078ff0ff */
[----:B------:R-:W-:Y:S01]  /*08b0*/  ISETP.GT.U32.AND P1, PT, R11, R22, PT ;  /* 0x000000160b00720c */ /* 0x000fe20003f24070 */
[----:B------:R-:W-:Y:S01]  /*08c0*/  @!P0 IMAD.IADD R17, R17, 0x1, -R10 ;  /* 0x0000000111118824 */ /* 0x000fe200078e0a0a */
[----:B------:R-:W-:Y:S01]  /*08d0*/  LEA.HI R23, R8, R23, RZ, 0x1c ;  /* 0x0000001708177211 */ /* 0x000fe200078fe0ff */
[----:B------:R-:W-:Y:S01]  /*08e0*/  IMAD R8, R21, 0x88, R24 ;  /* 0x0000008815087824 */ /* 0x000fe200078e0218 */
[----:B------:R-:W-:Y:S01]  /*08f0*/  LOP3.LUT R15, R6, 0x38, RZ, 0xc0, !PT ;  /* 0x00000038060f7812 */ /* 0x000fe200078ec0ff */
[----:B--2---:R-:W-:Y:S01]  /*0900*/  VIADD R21, R12, 0x3f ;  /* 0x0000003f0c157836 */ /* 0x004fe20000000000 */
[----:B------:R-:W-:Y:S02]  /*0910*/  ISETP.GT.U32.AND P4, PT, R10, R17, PT ;  /* 0x000000110a00720c */ /* 0x000fe40003f84070 */
[----:B------:R-:W-:Y:S02]  /*0920*/  CS2R R24, SRZ ;  /* 0x0000000000187805 */ /* 0x000fe4000001ff00 */
[----:B------:R-:W-:-:S02]  /*0930*/  LOP3.LUT R19, R15, 0x30, R0, 0x78, !PT ;  /* 0x000000300f137812 */ /* 0x000fc400078e7800 */
[----:B------:R-:W-:Y:S02]  /*0940*/  ISETP.GT.AND P0, PT, R21, 0x3f, PT ;  /* 0x0000003f1500780c */ /* 0x000fe40003f04270 */
[----:B------:R-:W-:Y:S01]  /*0950*/  LOP3.LUT R16, R6, 0x78, RZ, 0xc0, !PT ;  /* 0x0000007806107812 */ /* 0x000fe200078ec0ff */
[----:B------:R-:W-:Y:S01]  /*0960*/  @!P1 IMAD.IADD R22, R22, 0x1, -R11 ;  /* 0x0000000116169824 */ /* 0x000fe200078e0a0b */
[----:B------:R-:W-:Y:S01]  /*0970*/  SEL R11, RZ, 0x8, !P0 ;  /* 0x00000008ff0b7807 */ /* 0x000fe20004000000 */
[----:B------:R-:W-:Y:S01]  /*0980*/  IMAD R19, R14, 0x40, R19 ;  /* 0x000000400e137824 */ /* 0x000fe200078e0213 */
[----:B------:R-:W-:Y:S01]  /*0990*/  ISETP.NE.AND P0, PT, R4, RZ, PT ;  /* 0x000000ff0400720c */ /* 0x000fe20003f05270 */
[----:B------:R-:W-:Y:S01]  /*09a0*/  IMAD R14, R23, 0x88, R16 ;  /* 0x00000088170e7824 */ /* 0x000fe200078e0210 */
[----:B------:R-:W-:Y:S01]  /*09b0*/  ISETP.NE.AND P1, PT, R5, RZ, PT ;  /* 0x000000ff0500720c */ /* 0x000fe20003f25270 */
[----:B------:R-:W-:Y:S01]  /*09c0*/  @!P4 IMAD.IADD R17, R17, 0x1, -R10 ;  /* 0x000000011111c824 */ /* 0x000fe200078e0a0a */
[----:B------:R-:W-:Y:S01]  /*09d0*/  ISETP.GE.AND P5, PT, R15, R12, PT ;  /* 0x0000000c0f00720c */ /* 0x000fe20003fa6270 */
[----:B------:R-:W-:-:S02]  /*09e0*/  VIADD R16, R12, 0xffffffc0 ;  /* 0xffffffc00c107836 */ /* 0x000fc40000000000 */
[----:B------:R-:W-:Y:S01]  /*09f0*/  @!P2 IMAD.MOV R17, RZ, RZ, -R17 ;  /* 0x000000ffff11a224 */ /* 0x000fe200078e0a11 */
[----:B------:R-:W-:Y:S01]  /*0a00*/  SEL R11, R11, RZ, !P5 ;  /* 0x000000ff0b0b7207 */ /* 0x000fe20006800000 */
[----:B------:R-:W-:Y:S01]  /*0a10*/  @!P3 IMAD.MOV R22, RZ, RZ, -R22 ;  /* 0x000000ffff16b224 */ /* 0x000fe200078e0a16 */
[----:B------:R-:W-:Y:S01]  /*0a20*/  ISETP.GE.AND P5, PT, R15, R16, PT ;  /* 0x000000100f00720c */ /* 0x000fe20003fa6270 */
[----:B------:R-:W-:Y:S01]  /*0a30*/  VIADD R19, R19, UR5 ;  /* 0x0000000513137c36 */ /* 0x000fe20008000000 */
[----:B------:R-:W-:Y:S02]  /*0a40*/  ISETP.NE.U32.AND P4, PT, R11, RZ, PT ;  /* 0x000000ff0b00720c */ /* 0x000fe40003f85070 */
[----:B------:R-:W-:Y:S02]  /*0a50*/  @!P0 LOP3.LUT R17, RZ, R4, RZ, 0x33, !PT ;  /* 0x00000004ff118212 */ /* 0x000fe400078e33ff */
[----:B------:R-:W-:Y:S02]  /*0a60*/  @!P1 LOP3.LUT R22, RZ, R5, RZ, 0x33, !PT ;  /* 0x00000005ff169212 */ /* 0x000fe400078e33ff */
[----:B------:R-:W-:Y:S01]  /*0a70*/  ISETP.GT.AND P0, PT, R21, 0x7f, PT ;  /* 0x0000007f1500780c */ /* 0x000fe20003f04270 */
[--C-:B------:R-:W-:Y:S01]  /*0a80*/  IMAD R11, R17, R13, R15.reuse ;  /* 0x0000000d110b7224 */ /* 0x100fe200078e020f */
[----:B------:R-:W-:Y:S01]  /*0a90*/  SEL R10, RZ, 0x8, P5 ;  /* 0x00000008ff0a7807 */ /* 0x000fe20002800000 */
[----:B------:R-:W-:Y:S01]  /*0aa0*/  IMAD R22, R22, UR8, R15 ;  /* 0x0000000816167c24 */ /* 0x000fe2000f8e020f */
[----:B------:R-:W-:-:S02]  /*0ab0*/  SHF.R.U32.HI R17, RZ, 0x4, R0 ;  /* 0x00000004ff117819 */ /* 0x000fc40000011600 */
[----:B------:R-:W-:Y:S02]  /*0ac0*/  SEL R13, R10, RZ, P0 ;  /* 0x000000ff0a0d7207 */ /* 0x000fe40000000000 */
[----:B------:R-:W-:Y:S02]  /*0ad0*/  IADD3 R10, P1, R11, UR6, RZ ;  /* 0x000000060b0a7c10 */ /* 0x000fe4000ff3e0ff */
[----:B------:R-:W-:Y:S02]  /*0ae0*/  IADD3 R16, P2, R22, UR10, RZ ;  /* 0x0000000a16107c10 */ /* 0x000fe4000ff5e0ff */
[----:B------:R-:W-:Y:S02]  /*0af0*/  ISETP.NE.U32.AND P0, PT, R13, RZ, PT ;  /* 0x000000ff0d00720c */ /* 0x000fe40003f05070 */
[----:B------:R-:W-:Y:S02]  /*0b00*/  LEA.HI.X.SX32 R11, R11, UR7, 0x1, P1 ;  /* 0x000000070b0b7c11 */ /* 0x000fe400088f0eff */
[----:B------:R-:W-:-:S02]  /*0b10*/  SGXT.U32 R13, R17, 0x6 ;  /* 0x00000006110d781a */ /* 0x000fc40000000000 */
[----:B------:R-:W-:Y:S01]  /*0b20*/  LEA.HI.X.SX32 R17, R22, UR11, 0x1, P2 ;  /* 0x0000000b16117c11 */ /* 0x000fe200090f0eff */
[----:B------:R-:W-:Y:S01]  /*0b30*/  @!PT LDS RZ, [RZ] ;  /* 0x00000000fffff984 */ /* 0x000fe20000000800 */
[----:B------:R-:W-:Y:S01]  /*0b40*/  @!PT LDS RZ, [RZ] ;  /* 0x00000000fffff984 */ /* 0x000fe20000000800 */
[----:B------:R-:W-:Y:S01]  /*0b50*/  @!PT LDS RZ, [RZ] ;  /* 0x00000000fffff984 */ /* 0x000fe20000000800 */
[----:B------:R2:W-:Y:S01]  /*0b60*/  LDGSTS.E.64 [R19+0x2000], desc[UR18][R10.64], P4 ;  /* 0x020000000a137fae */ /* 0x0005e2000a121a52 */
[----:B------:R-:W-:-:S03]  /*0b70*/  LOP3.LUT R13, R20, R13, RZ, 0xfc, !PT ;  /* 0x0000000d140d7212 */ /* 0x000fc600078efcff */
[----:B------:R-:W0:Y:S04]  /*0b80*/  LDGDEPBAR ;  /* 0x00000000000079af */ /* 0x000e280000000000 */
[----:B------:R2:W-:Y:S04]  /*0b90*/  LDGSTS.E.64 [R19+0x8000], desc[UR18][R16.64], P4 ;  /* 0x0800000010137fae */ /* 0x0005e8000a121a52 */
[----:B------:R-:W0:Y:S01]  /*0ba0*/  LDGDEPBAR ;  /* 0x00000000000079af */ /* 0x000e220000000000 */
[----:B------:R-:W-:Y:S06]  /*0bb0*/  BAR.SYNC.DEFER_BLOCKING 0x0 ;  /* 0x0000000000007b1d */ /* 0x000fec0000010000 */
[----:B------:R-:W-:Y:S01]  /*0bc0*/  @!PT LDS RZ, [RZ] ;  /* 0x00000000fffff984 */ /* 0x000fe20000000800 */
[----:B------:R-:W-:Y:S01]  /*0bd0*/  @!PT LDS RZ, [RZ] ;  /* 0x00000000fffff984 */ /* 0x000fe20000000800 */
[----:B------:R-:W-:Y:S01]  /*0be0*/  @!PT LDS RZ, [RZ] ;  /* 0x00000000fffff984 */ /* 0x000fe20000000800 */
[----:B------:R2:W-:Y:S04]  /*0bf0*/  LDGSTS.E.64 [R19+0x4000], desc[UR18][R10.64+0x40], P0 ;  /* 0x040000400a137fae */ /* 0x0005e80008121a52 */
[----:B------:R-:W0:Y:S04]  /*0c00*/  LDGDEPBAR ;  /* 0x00000000000079af */ /* 0x000e280000000000 */
[----:B------:R2:W-:Y:S01]  /*0c10*/  LDGSTS.E.64 [R19+0xa000], desc[UR18][R16.64+0x40], P0 ;  /* 0x0a00004010137fae */ /* 0x0005e20008121a52 */
[----:B------:R-:W-:-:S03]  /*0c20*/  ISETP.GE.AND P0, PT, R21, 0x40, PT ;  /* 0x000000401500780c */ /* 0x000fc60003f06270 */
[----:B------:R-:W0:Y:S10]  /*0c30*/  LDGDEPBAR ;  /* 0x00000000000079af */ /* 0x000e340000000000 */
[----:B--2---:R-:W-:Y:S05]  /*0c40*/  @!P0 BRA `(.L_x_0) ;  /* 0x00000004008c8947 */ /* 0x004fea0003800000 */
[----:B------:R-:W-:Y:S01]  /*0c50*/  SHF.R.S32.HI R22, RZ, 0x1f, R21 ;  /* 0x0000001fff167819 */ /* 0x000fe20000011415 */
[----:B------:R-:W-:Y:S01]  /*0c60*/  VIADD R20, R12, 0xffffff80 ;  /* 0xffffff800c147836 */ /* 0x000fe20000000000 */
[----:B------:R-:W-:Y:S02]  /*0c70*/  IADD3 R12, P0, R16, 0x80, RZ ;  /* 0x00000080100c7810 */ /* 0x000fe40007f1e0ff */
[----:B------:R-:W-:Y:S02]  /*0c80*/  CS2R R24, SRZ ;  /* 0x0000000000187805 */ /* 0x000fe4000001ff00 */
[----:B------:R-:W-:Y:S01]  /*0c90*/  LEA.HI R23, R22, R21, RZ, 0x6 ;  /* 0x0000001516177211 */ /* 0x000fe200078f30ff */
[----:B------:R-:W-:Y:S01]  /*0ca0*/  IMAD.MOV.U32 R22, RZ, RZ, 0x1 ;  /* 0x00000001ff167424 */ /* 0x000fe200078e00ff */
[----:B------:R-:W-:Y:S02]  /*0cb0*/  SHF.R.U32.HI R16, RZ, 0x4, R6 ;  /* 0x00000004ff107819 */ /* 0x000fe40000011606 */
[----:B------:R-:W-:-:S02]  /*0cc0*/  CS2R R26, SRZ ;  /* 0x00000000001a7805 */ /* 0x000fc4000001ff00 */
[----:B------:R-:W-:Y:S02]  /*0cd0*/  IADD3 R10, P1, R10, 0x80, RZ ;  /* 0x000000800a0a7810 */ /* 0x000fe40007f3e0ff */
[----:B------:R-:W-:Y:S02]  /*0ce0*/  CS2R R28, SRZ ;  /* 0x00000000001c7805 */ /* 0x000fe4000001ff00 */
[----:B------:R-:W-:Y:S02]  /*0cf0*/  SHF.R.S32.HI R23, RZ, 0x6, R23 ;  /* 0x00000006ff177819 */ /* 0x000fe40000011417 */
[----:B------:R-:W-:Y:S02]  /*0d00*/  CS2R R30, SRZ ;  /* 0x00000000001e7805 */ /* 0x000fe4000001ff00 */
[----:B------:R-:W-:Y:S01]  /*0d10*/  LOP3.LUT R16, R16, 0x180, RZ, 0xc0, !PT ;  /* 0x0000018010107812 */ /* 0x000fe200078ec0ff */
[----:B------:R-:W-:Y:S01]  /*0d20*/  IMAD.X R41, RZ, RZ, R11, P1 ;  /* 0x000000ffff297224 */ /* 0x000fe200008e060b */
[----:B------:R-:W-:-:S02]  /*0d30*/  LOP3.LUT R18, R18, 0x7fffffc, RZ, 0xc0, !PT ;  /* 0x07fffffc12127812 */ /* 0x000fc400078ec0ff */
[----:B------:R-:W-:Y:S02]  /*0d40*/  CS2R R32, SRZ ;  /* 0x0000000000207805 */ /* 0x000fe4000001ff00 */
[----:B------:R-:W-:Y:S02]  /*0d50*/  CS2R R34, SRZ ;  /* 0x0000000000227805 */ /* 0x000fe4000001ff00 */
[----:B------:R-:W-:Y:S02]  /*0d60*/  CS2R R36, SRZ ;  /* 0x0000000000247805 */ /* 0x000fe4000001ff00 */
[----:B------:R-:W-:Y:S01]  /*0d70*/  CS2R R38, SRZ ;  /* 0x0000000000267805 */ /* 0x000fe2000001ff00 */
[----:B------:R-:W-:Y:S01]  /*0d80*/  IMAD.X R21, RZ, RZ, R17, P0 ;  /* 0x000000ffff157224 */ /* 0x000fe200000e0611 */
[C---:B------:R-:W-:Y:S01]  /*0d90*/  LOP3.LUT R11, R16.reuse, 0x2000000, RZ, 0xfc, !PT ;  /* 0x02000000100b7812 */ /* 0x040fe200078efcff */
[----:B------:R-:W-:Y:S01]  /*0da0*/  VIADD R44, R23, 0xfffffffe ;  /* 0xfffffffe172c7836 */ /* 0x000fe20000000000 */
[----:B------:R-:W-:Y:S01]  /*0db0*/  LOP3.LUT R40, R16, 0x2000002, RZ, 0xfc, !PT ;  /* 0x0200000210287812 */ /* 0x000fe200078efcff */
[----:B------:R-:W-:Y:S01]  /*0dc0*/  UMOV UR16, 0xffffffff ;  /* 0xffffffff00107882 */ /* 0x000fe20000000000 */
[----:B------:R-:W-:-:S05]  /*0dd0*/  UMOV UR4, URZ ;  /* 0x0000003f00047c82 */ /* 0x000fca0008000000 */
.L_x_1:
[----:B------:R-:W-:Y:S01]  /*0de0*/  UIADD3 UR16, UR16, 0x1, URZ ;  /* 0x0000000110107890 */ /* 0x000fe2000fffe03f */
[----:B--2---:R-:W-:Y:S01]  /*0df0*/  IMAD.MOV.U32 R16, RZ, RZ, R11 ;  /* 0x000000ffff107224 */ /* 0x004fe200078e000b */
[----:B------:R-:W-:Y:S01]  /*0e00*/  UMOV UR7, URZ ;  /* 0x0000003f00077c82 */ /* 0x000fe20008000000 */
[----:B------:R-:W-:Y:S01]  /*0e10*/  IMAD.MOV.U32 R17, RZ, RZ, -0x7fffffe0 ;  /* 0x80000020ff117424 */ /* 0x000fe200078e00ff */
[----:B------:R-:W-:Y:S01]  /*0e20*/  UISETP.GE.AND UP0, UPT, UR16, 0x3, UPT ;  /* 0x000000031000788c */ /* 0x000fe2000bf06270 */
[----:B------:R-:W-:Y:S01]  /*0e30*/  IMAD.MOV.U32 R42, RZ, RZ, R16 ;  /* 0x000000ffff2a7224 */ /* 0x000fe200078e0010 */
[----:B------:R-:W-:-:S04]  /*0e40*/  DEPBAR.LE SB0, 0x2 ;  /* 0x000080800000791a */ /* 0x000fc80000000000 */
[----:B------:R-:W-:Y:S01]  /*0e50*/  USEL UR16, UR16, URZ, !UP0 ;  /* 0x0000003f10107287 */ /* 0x000fe2000c000000 */
[----:B------:R-:W-:Y:S01]  /*0e60*/  BAR.SYNC.DEFER_BLOCKING 0x0 ;  /* 0x0000000000007b1d */ /* 0x000fe20000010000 */
[----:B------:R-:W-:Y:S01]  /*0e70*/  ISETP.GE.AND P1, PT, R15, R20, PT ;  /* 0x000000140f00720c */ /* 0x000fe20003f26270 */
[----:B------:R-:W-:Y:S01]  /*0e80*/  VIADD R22, R22, 0x1 ;  /* 0x0000000116167836 */ /* 0x000fe20000000000 */
[----:B------:R-:W-:Y:S01]  /*0e90*/  ULEA UR8, UR16, UR5, 0xd ;  /* 0x0000000510087291 */ /* 0x000fe2000f8e683f */
[----:B------:R-:W-:-:S03]  /*0ea0*/  VIADD R20, R20, 0xffffffc0 ;  /* 0xffffffc014147836 */ /* 0x000fc60000000000 */
[----:B------:R-:W-:Y:S02]  /*0eb0*/  UIADD3 UR6, UR8, 0x8000, URZ ;  /* 0x0000800008067890 */ /* 0x000fe4000fffe03f */
[----:B------:R-:W-:Y:S02]  /*0ec0*/  UIADD3 UR8, UR8, 0x2000, URZ ;  /* 0x0000200008087890 */ /* 0x000fe4000fffe03f */
[----:B------:R-:W-:Y:S02]  /*0ed0*/  USHF.R.U32.HI UR6, URZ, 0x4, UR6 ;  /* 0x000000043f067899 */ /* 0x000fe40008011606 */
[----:B------:R-:W-:Y:S02]  /*0ee0*/  USHF.R.U32.HI UR8, URZ, 0x4, UR8 ;  /* 0x000000043f087899 */ /* 0x000fe40008011608 */
[----:B------:R-:W-:Y:S02]  /*0ef0*/  ULOP3.LUT UR6, UR6, 0x3fff, URZ, 0xc0, !UPT ;  /* 0x00003fff06067892 */ /* 0x000fe4000f8ec03f */
[----:B------:R-:W-:-:S05]  /*0f00*/  ULOP3.LUT UR8, UR8, 0x3fff, URZ, 0xc0, !UPT ;  /* 0x00003fff08087892 */ /* 0x000fca000f8ec03f */
[----:B------:R-:W-:Y:S02]  /*0f10*/  UMOV UR9, UR6 ;  /* 0x0000000600097c82 */ /* 0x000fe40008000000 */
[----:B------:R-:W-:Y:S01]  /*0f20*/  IADD3 R16, P0, R42, UR9, RZ ;  /* 0x000000092a107c10 */ /* 0x000fe2000ff1e0ff */
[----:B------:R-:W-:Y:S01]  /*0f30*/  UMOV UR9, UR7 ;  /* 0x0000000700097c82 */ /* 0x000fe20008000000 */
[----:B------:R-:W-:Y:S02]  /*0f40*/  WARPGROUP.ARRIVE ;  /* 0x00000000000079c5 */ /* 0x000fe40000000000 */
[----:B------:R-:W-:Y:S01]  /*0f50*/  R2UR UR14, R16 ;  /* 0x00000000100e72ca */ /* 0x000fe200000e0000 */
[----:B------:R-:W-:Y:S01]  /*0f60*/  IMAD.MOV.U32 R16, RZ, RZ, R40 ;  /* 0x000000ffff107224 */ /* 0x000fe200078e0028 */
[----:B------:R-:W-:Y:S01]  /*0f70*/  IADD3.X R17, R17, UR9, RZ, P0, !PT ;  /* 0x0000000911117c10 */ /* 0x000fe200087fe4ff */
[----:B------:R-:W-:Y:S02]  /*0f80*/  UMOV UR9, UR6 ;  /* 0x0000000600097c82 */ /* 0x000fe40008000000 */
[----:B------:R-:W-:Y:S01]  /*0f90*/  IMAD.MOV.U32 R42, RZ, RZ, R16 ;  /* 0x000000ffff2a7224 */ /* 0x000fe200078e0010 */
[----:B------:R-:W-:Y:S01]  /*0fa0*/  R2UR UR15, R17 ;  /* 0x00000000110f72ca */ /* 0x000fe200000e0000 */
[----:B------:R-:W-:-:S03]  /*0fb0*/  IMAD.MOV.U32 R17, RZ, RZ, -0x7fffffe0 ;  /* 0x80000020ff117424 */ /* 0x000fc600078e00ff */
[----:B------:R-:W-:-:S04]  /*0fc0*/  IADD3 R16, P0, R42, UR9, RZ ;  /* 0x000000092a107c10 */ /* 0x000fc8000ff1e0ff */
[----:B------:R-:W-:Y:S02]  /*0fd0*/  R2UR UR10, R16 ;  /* 0x00000000100a72ca */ /* 0x000fe400000e0000 */
[----:B------:R-:W2:Y:S01]  /*0fe0*/  SHFL.IDX PT, R16, R18, RZ, 0x1f ;  /* 0x00001fff12107589 */ /* 0x000ea200000e0000 */
[----:B------:R-:W-:Y:S01]  /*0ff0*/  IADD3.X R17, R17, UR7, RZ, P0, !PT ;  /* 0x0000000711117c10 */ /* 0x000fe200087fe4ff */
[----:B------:R-:W-:Y:S01]  /*1000*/  UMOV UR7, 0x80000020 ;  /* 0x8000002000077882 */ /* 0x000fe20000000000 */
[----:B------:R-:W-:Y:S01]  /*1010*/  ISETP.LE.AND P0, PT, R44, UR4, PT ;  /* 0x000000042c007c0c */ /* 0x000fe2000bf03270 */
[----:B------:R-:W-:Y:S01]  /*1020*/  UIADD3 UR4, UR4, 0x1, URZ ;  /* 0x0000000104047890 */ /* 0x000fe2000fffe03f */
[----:B------:R-:W-:Y:S01]  /*1030*/  R2UR UR11, R17 ;  /* 0x00000000110b72ca */ /* 0x000fe200000e0000 */
[----:B------:R-:W-:Y:S01]  /*1040*/  IMAD.MOV.U32 R17, RZ, RZ, R41 ;  /* 0x000000ffff117224 */ /* 0x000fe200078e0029 */
[----:B--2---:R-:W-:Y:S02]  /*1050*/  R2UR UR6, R16 ;  /* 0x00000000100672ca */ /* 0x004fe400000e0000 */
[----:B------:R-:W-:-:S04]  /*1060*/  SEL R16, RZ, 0x8, P1 ;  /* 0x00000008ff107807 */ /* 0x000fc80000800000 */
[----:B------:R-:W-:Y:S02]  /*1070*/  SEL R16, R16, RZ, !P0 ;  /* 0x000000ff10107207 */ /* 0x000fe40004000000 */
[----:B------:R-:W-:Y:S02]  /*1080*/  ISETP.GE.AND P0, PT, R22, 0x3, PT ;  /* 0x000000031600780c */ /* 0x000fe40003f06270 */
[----:B------:R-:W-:Y:S01]  /*1090*/  ISETP.NE.U32.AND P1, PT, R16, RZ, PT ;  /* 0x000000ff1000720c */ /* 0x000fe20003f25070 */
[----:B------:R-:W-:Y:S01]  /*10a0*/  IMAD.MOV.U32 R16, RZ, RZ, R10 ;  /* 0x000000ffff107224 */ /* 0x000fe200078e000a */
[----:B------:R-:W-:Y:S01]  /*10b0*/  SEL R22, R22, RZ, !P0 ;  /* 0x000000ff16167207 */ /* 0x000fe20004000000 */
[----:B------:R-:W-:Y:S01]  /*10c0*/  USHF.L.U32 UR6, UR6, 0x6, URZ ;  /* 0x0000000606067899 */ /* 0x000fe2000800063f */
[----:B------:R-:W-:Y:S02]  /*10d0*/  ISETP.NE.AND P0, PT, R23, UR4, PT ;  /* 0x0000000417007c0c */ /* 0x000fe4000bf05270 */
[----:B------:R-:W-:Y:S01]  /*10e0*/  IADD3 R10, P2, R10, 0x40, RZ ;  /* 0x000000400a0a7810 */ /* 0x000fe20007f5e0ff */
[----:B------:R-:W-:Y:S01]  /*10f0*/  ULOP3.LUT UR6, UR6, 0x1c0, URZ, 0xc0, !UPT ;  /* 0x000001c006067892 */ /* 0x000fe2000f8ec03f */
[----:B------:R-:W-:-:S03]  /*1100*/  IMAD R43, R22, 0x2000, R19 ;  /* 0x00002000162b7824 */ /* 0x000fc600078e0213 */
[----:B------:R-:W-:Y:S01]  /*1110*/  UIADD3 UR8, UP0, UR6, UR8, URZ ;  /* 0x0000000806087290 */ /* 0x000fe2000ff1e03f */
[----:B------:R-:W-:Y:S02]  /*1120*/  IMAD.X R41, RZ, RZ, R41, P2 ;  /* 0x000000ffff297224 */ /* 0x000fe400010e0629 */
[----:B------:R-:W-:Y:S01]  /*1130*/  UMOV UR6, 0x2000002 ;  /* 0x0200000200067882 */ /* 0x000fe20000000000 */
[----:B------:R-:W-:Y:S02]  /*1140*/  UIADD3.X UR9, URZ, URZ, URZ, UP0, !UPT ;  /* 0x0000003f3f097290 */ /* 0x000fe400087fe43f */
[----:B------:R-:W-:Y:S02]  /*1150*/  ULOP3.LUT UR12, UR8, 0x2000000, URZ, 0xfc, !UPT ;  /* 0x02000000080c7892 */ /* 0x000fe4000f8efc3f */
[----:B------:R-:W-:Y:S02]  /*1160*/  ULOP3.LUT UR13, UR9, 0x80000020, URZ, 0xfc, !UPT ;  /* 0x80000020090d7892 */ /* 0x000fe4000f8efc3f */
[----:B------:R-:W-:-:S07]  /*1170*/  UIADD3.64 UR8, UR8, UR6, URZ ;  /* 0x0000000608087297 */ /* 0x000fce000fffe03f */
[----:B------:R-:W-:Y:S04]  /*1180*/  QGMMA.64x32x32.F32.E4M3.E4M3 R24, gdesc[UR12], R24 ;  /* 0x006000000c1879f3 */ /* 0x000fe80008700818 */
[----:B------:R-:W-:Y:S03]  /*1190*/  QGMMA.64x32x32.F32.E4M3.E4M3 R24, gdesc[UR8], R24, gsb0 ;  /* 0x00600000081879f3 */ /* 0x000fe60008000818 */
[----:B------:R-:W-:Y:S02]  /*11a0*/  WARPGROUP.DEPBAR.LE gsb0, 0x1 ;  /* 0x00008000000079c5 */ /* 0x000fe40000010100 */
[----:B------:R-:W-:Y:S06]  /*11b0*/  BAR.SYNC.DEFER_BLOCKING 0x0 ;  /* 0x0000000000007b1d */ /* 0x000fec0000010000 */
[----:B------:R-:W-:Y:S01]  /*11c0*/  @!PT LDS RZ, [RZ] ;  /* 0x00000000fffff984 */ /* 0x000fe20000000800 */
[----:B------:R-:W-:Y:S01]  /*11d0*/  @!PT LDS RZ, [RZ] ;  /* 0x00000000fffff984 */ /* 0x000fe20000000800 */
[----:B------:R-:W-:Y:S01]  /*11e0*/  @!PT LDS RZ, [RZ] ;  /* 0x00000000fffff984 */ /* 0x000fe20000000800 */
[----:B------:R2:W-:Y:S04]  /*11f0*/  LDGSTS.E.64 [R43+0x2000], desc[UR18][R16.64], P1 ;  /* 0x02000000102b7fae */ /* 0x0005e80008921a52 */
[----:B------:R-:W0:Y:S01]  /*1200*/  LDGDEPBAR ;  /* 0x00000000000079af */ /* 0x000e220000000000 */
[----:B--2---:R-:W-:-:S02]  /*1210*/  IMAD.MOV.U32 R16, RZ, RZ, R12 ;  /* 0x000000ffff107224 */ /* 0x004fc400078e000c */
[----:B------:R-:W-:-:S05]  /*1220*/  IMAD.MOV.U32 R17, RZ, RZ, R21 ;  /* 0x000000ffff117224 */ /* 0x000fca00078e0015 */
[----:B------:R2:W-:Y:S01]  /*1230*/  LDGSTS.E.64 [R43+0x8000], desc[UR18][R16.64], P1 ;  /* 0x08000000102b7fae */ /* 0x0005e20008921a52 */
[----:B------:R-:W-:-:S03]  /*1240*/  IADD3 R12, P1, R12, 0x40, RZ ;  /* 0x000000400c0c7810 */ /* 0x000fc60007f3e0ff */
[----:B------:R-:W0:Y:S02]  /*1250*/  LDGDEPBAR ;  /* 0x00000000000079af */ /* 0x000e240000000000 */
[----:B------:R-:W-:Y:S01]  /*1260*/  IMAD.X R21, RZ, RZ, R21, P1 ;  /* 0x000000ffff157224 */ /* 0x000fe200008e0615 */
[----:B------:R-:W-:Y:S07]  /*1270*/  @P0 BRA `(.L_x_1) ;  /* 0xfffffff800d80947 */ /* 0x000fee000383ffff */
.L_x_0:
[----:B------:R-:W-:Y:S02]  /*1280*/  WARPGROUP.DEPBAR.LE gsb0, 0x0 ;  /* 0x00008000000079c5 */ /* 0x000fe40000010000 */
[----:B------:R-:W-:-:S04]  /*1290*/  DEPBAR.LE SB0, 0x0 ;  /* 0x000080000000791a */ /* 0x000fc80000000000 */
[----:B------:R-:W-:Y:S01]  /*12a0*/  F2FP.F16.F32.PACK_AB R24, R25, R24 ;  /* 0x000000181918723e */ /* 0x000fe200000000ff */
[----:B------:R-:W3:Y:S01]  /*12b0*/  LDC.64 R10, c[0x0][0x220] ;  /* 0x00008800ff0a7b82 */ /* 0x000ee20000000a00 */
[----:B------:R-:W-:Y:S02]  /*12c0*/  F2FP.F16.F32.PACK_AB R26, R27, R26 ;  /* 0x0000001a1b1a723e */ /* 0x000fe400000000ff */
[----:B------:R-:W-:Y:S02]  /*12d0*/  F2FP.F16.F32.PACK_AB R28, R29, R28 ;  /* 0x0000001c1d1c723e */ /* 0x000fe400000000ff */
[----:B------:R-:W-:Y:S02]  /*12e0*/  F2FP.F16.F32.PACK_AB R30, R31, R30 ;  /* 0x0000001e1f1e723e */ /* 0x000fe400000000ff */
[----:B------:R-:W-:Y:S02]  /*12f0*/  F2FP.F16.F32.PACK_AB R32, R33, R32 ;  /* 0x000000202120723e */ /* 0x000fe400000000ff */
[----:B------:R-:W-:-:S02]  /*1300*/  F2FP.F16.F32.PACK_AB R34, R35, R34 ;  /* 0x000000222322723e */ /* 0x000fc400000000ff */
[----:B------:R-:W-:Y:S02]  /*1310*/  F2FP.F16.F32.PACK_AB R36, R37, R36 ;  /* 0x000000242524723e */ /* 0x000fe400000000ff */
[----:B------:R-:W-:Y:S02]  /*1320*/  F2FP.F16.F32.PACK_AB R38, R39, R38 ;  /* 0x000000262726723e */ /* 0x000fe400000000ff */
[----:B------:R-:W-:Y:S01]  /*1330*/  LEA R25, R8, UR5, 0x1 ;  /* 0x0000000508197c11 */ /* 0x000fe2000f8e08ff */
[----:B------:R-:W-:Y:S01]  /*1340*/  BAR.SYNC.DEFER_BLOCKING 0x0 ;  /* 0x0000000000007b1d */ /* 0x000fe20000010000 */
[----:B------:R-:W-:Y:S02]  /*1350*/  LEA R14, R14, UR5, 0x1 ;  /* 0x000000050e0e7c11 */ /* 0x000fe4000f8e08ff */
[----:B------:R-:W-:-:S05]  /*1360*/  LOP3.LUT R27, R9, 0x78, R6, 0xf8, !PT ;  /* 0x00000078091b7812 */ /* 0x000fca00078ef806 */
[----:B------:R-:W4:Y:S01]  /*1370*/  LDC R8, c[0x0][0x23c] ;  /* 0x00008f00ff087b82 */ /* 0x000f220000000800 */
[----:B------:R-:W-:Y:S02]  /*1380*/  ISETP.GE.AND P0, PT, R27, R5, PT ;  /* 0x000000051b00720c */ /* 0x000fe40003f06270 */
[C---:B------:R-:W-:Y:S02]  /*1390*/  LOP3.LUT R5, R13.reuse, 0x40, RZ, 0xfc, !PT ;  /* 0x000000400d057812 */ /* 0x040fe400078efcff */
[-C--:B------:R-:W-:Y:S02]  /*13a0*/  ISETP.LT.AND P1, PT, R13, R4.reuse, !P0 ;  /* 0x000000040d00720c */ /* 0x080fe40004721270 */
[----:B------:R-:W-:Y:S01]  /*13b0*/  ISETP.LT.AND P0, PT, R5, R4, !P0 ;  /* 0x000000040500720c */ /* 0x000fe20004701270 */
[----:B------:R-:W-:Y:S04]  /*13c0*/  STS [R25+0x2000], R24 ;  /* 0x0020001819007388 */ /* 0x000fe80000000800 */
[----:B------:R-:W-:Y:S01]  /*13d0*/  STS [R25+0x2880], R26 ;  /* 0x0028801a19007388 */ /* 0x000fe20000000800 */
[----:B----4-:R-:W-:-:S03]  /*13e0*/  IMAD R9, R13, R8, RZ ;  /* 0x000000080d097224 */ /* 0x010fc600078e02ff */
[----:B------:R-:W-:Y:S01]  /*13f0*/  STS [R25+0x2010], R28 ;  /* 0x0020101c19007388 */ /* 0x000fe20000000800 */
[----:B------:R-:W-:-:S03]  /*1400*/  IMAD R15, R8, 0x40, R9 ;  /* 0x00000040080f7824 */ /* 0x000fc600078e0209 */
[----:B------:R-:W-:Y:S01]  /*1410*/  STS [R25+0x2890], R30 ;  /* 0x0028901e19007388 */ /* 0x000fe20000000800 */
[----:B---3--:R-:W-:-:S03]  /*1420*/  IMAD.WIDE R4, R9, 0x2, R10 ;  /* 0x0000000209047825 */ /* 0x008fc600078e020a */
[----:B------:R-:W-:Y:S01]  /*1430*/  STS [R25+0x2020], R32 ;  /* 0x0020202019007388 */ /* 0x000fe20000000800 */
[----:B------:R-:W-:-:S03]  /*1440*/  IMAD.WIDE R8, R15, 0x2, R10 ;  /* 0x000000020f087825 */ /* 0x000fc600078e020a */
[----:B------:R-:W-:Y:S01]  /*1450*/  STS [R25+0x28a0], R34 ;  /* 0x0028a02219007388 */ /* 0x000fe20000000800 */
[----:B------:R-:W-:-:S03]  /*1460*/  IMAD.WIDE R4, R27, 0x2, R4 ;  /* 0x000000021b047825 */ /* 0x000fc600078e0204 */
[----:B------:R-:W-:Y:S01]  /*1470*/  STS [R25+0x2030], R36 ;  /* 0x0020302419007388 */ /* 0x000fe20000000800 */
[----:B------:R-:W-:-:S03]  /*1480*/  IMAD.WIDE R8, R27, 0x2, R8 ;  /* 0x000000021b087825 */ /* 0x000fc600078e0208 */
[----:B------:R-:W-:Y:S01]  /*1490*/  STS [R25+0x28b0], R38 ;  /* 0x0028b02619007388 */ /* 0x000fe20000000800 */
[----:B------:R-:W-:Y:S06]  /*14a0*/  BAR.SYNC.DEFER_BLOCKING 0x0 ;  /* 0x0000000000007b1d */ /* 0x000fec0000010000 */
[----:B------:R-:W3:Y:S04]  /*14b0*/  LDS.128 R20, [R14+0x2000] ;  /* 0x002000000e147984 */ /* 0x000ee80000000c00 */
[----:B--2---:R-:W2:Y:S04]  /*14c0*/  LDS.128 R16, [R14+0x6400] ;  /* 0x006400000e107984 */ /* 0x004ea80000000c00 */
[----:B---3--:R3:W-:Y:S04]  /*14d0*/  @P1 STG.E.128 desc[UR18][R4.64], R20 ;  /* 0x0000001404001986 */ /* 0x0087e8000c101d12 */
[----:B--2---:R3:W-:Y:S02]  /*14e0*/  @P0 STG.E.128 desc[UR18][R8.64], R16 ;  /* 0x0000001008000986 */ /* 0x0047e4000c101d12 */
[----:B------:R-:W-:Y:S01]  /*14f0*/  CS2R.32 R13, SR_CLOCKLO ;  /* 0x00000000000d7805 */ /* 0x000fe20000005000 */
[----:B------:R-:W-:Y:S01]  /*1500*/  S2UR UR4, SR_CTAID.Y ;  /* 0x00000000000479c3 */ /* 0x000fe20000002600 */
[----:B------:R-:W4:Y:S01]  /*1510*/  S2R R11, SR_VIRTUALSMID ;  /* 0x00000000000b7919 */ /* 0x000f220000004300 */
[----:B------:R-:W-:Y:S01]  /*1520*/  LOP3.LUT P0, RZ, R0, 0x7f, RZ, 0xc0, !PT ;  /* 0x0000007f00ff7812 */ /* 0x000fe2000780c0ff */
[----:B------:R-:W-:Y:S01]  /*1530*/  IMAD.MOV.U32 R15, RZ, RZ, 0x4 ;  /* 0x00000004ff0f7424 */ /* 0x000fe200078e00ff */
[----:B---3--:R-:W-:Y:S02]  /*1540*/  LOP3.LUT R9, R6, 0xfffffc00, RZ, 0xc0, !PT ;  /* 0xfffffc0006097812 */ /* 0x008fe400078ec0ff */
[----:B------:R-:W-:Y:S02]  /*1550*/  ISETP.NE.AND P1, PT, R0, RZ, PT ;  /* 0x000000ff0000720c */ /* 0x000fe40003f25270 */
[----:B------:R-:W2:Y:S07]  /*1560*/  S2UR UR6, SR_CTAID.Z ;  /* 0x00000000000679c3 */ /* 0x000eae0000002700 */
[----:B------:R-:W-:Y:S01]  /*1570*/  @!P0 IMAD.MOV.U32 R12, RZ, RZ, -0x80000000 ;  /* 0x80000000ff0c8424 */ /* 0x000fe200078e00ff */
[----:B------:R-:W5:Y:S01]  /*1580*/  LDC R25, c[0x0][0xc] ;  /* 0x00000300ff197b82 */ /* 0x000f620000000800 */
[----:B------:R-:W-:-:S03]  /*1590*/  ULDC UR7, c[0x0][0x10] ;  /* 0x0000040000077ab9 */ /* 0x000fc60000000800 */
[----:B------:R4:W-:Y:S04]  /*15a0*/  @!P0 STS.64 [R9+UR5+0x8], R12 ;  /* 0x0000080c09008988 */ /* 0x0009e80008000a05 */
[----:B------:R-:W4:Y:S01]  /*15b0*/  LDC.64 R4, c[0x0][0x240] ;  /* 0x00009000ff047b82 */ /* 0x000f220000000a00 */
[----:B--2---:R-:W-:-:S06]  /*15c0*/  UIMAD UR4, UR6, UR7, UR4 ;  /* 0x00000007060472a4 */ /* 0x004fcc000f8e0204 */
[----:B-----5:R-:W-:Y:S02]  /*15d0*/  IMAD R25, R25, UR4, R2 ;  /* 0x0000000419197c24 */ /* 0x020fe4000f8e0202 */
[----:B------:R-:W-:Y:S02]  /*15e0*/  IMAD.MOV.U32 R2, RZ, RZ, RZ ;  /* 0x000000ffff027224 */ /* 0x000fe400078e00ff */
[----:B------:R-:W-:-:S03]  /*15f0*/  IMAD R8, R25, 0x842, RZ ;  /* 0x0000084219087824 */ /* 0x000fc600078e02ff */
[----:B------:R2:W-:Y:S02]  /*1600*/  @!P0 STS.64 [R9+UR5], R2 ;  /* 0x0000000209008988 */ /* 0x0005e40008000a05 */
[----:B------:R-:W-:-:S05]  /*1610*/  IADD3 R7, R7, 0x2, R8 ;  /* 0x0000000207077810 */ /* 0x000fca0007ffe008 */
[----:B-1--4-:R-:W-:Y:S01]  /*1620*/  IMAD.WIDE R6, R7, 0x4, R4 ;  /* 0x0000000407067825 */ /* 0x012fe200078e0204 */
[----:B------:R-:W-:Y:S06]  /*1630*/  BAR.SYNC.DEFER_BLOCKING 0x0 ;  /* 0x0000000000007b1d */ /* 0x000fec0000010000 */
[----:B------:R2:W-:Y:S04]  /*1640*/  STG.E desc[UR18][R6.64], R11 ;  /* 0x0000000b06007986 */ /* 0x0005e8000c101912 */
[----:B------:R2:W-:Y:S01]  /*1650*/  STG.E desc[UR18][R6.64+0x4], R15 ;  /* 0x0000040f06007986 */ /* 0x0005e2000c101912 */
[----:B-1-3--:R-:W-:Y:S05]  /*1660*/  @P1 EXIT ;  /* 0x000000000000194d */ /* 0x00afea0003800000 */
[----:B------:R-:W1:Y:S01]  /*1670*/  LDS.128 R16, [UR5] ;  /* 0x00000005ff107984 */ /* 0x000e620008000c00 */
[C---:B--2---:R-:W-:Y:S01]  /*1680*/  VIADD R7, R8.reuse, 0xfffffffe ;  /* 0xfffffffe08077836 */ /* 0x044fe20000000000 */
[C---:B------:R-:W-:Y:S01]  /*1690*/  IADD3.X R21, R8.reuse, 0x44, RZ, PT, PT ;  /* 0x0000004408157810 */ /* 0x040fe20003fee4ff */
[C---:B------:R-:W-:Y:S01]  /*16a0*/  VIADD R23, R8.reuse, 0x4 ;  /* 0x0000000408177836 */ /* 0x040fe20000000000 */
[----:B------:R-:W2:Y:S01]  /*16b0*/  LDS.128 R12, [UR5+0x10] ;  /* 0x00001005ff0c7984 */ /* 0x000ea20008000c00 */
[----:B------:R-:W-:Y:S01]  /*16c0*/  VIADD R7, R7, 0x44 ;  /* 0x0000004407077836 */ /* 0x000fe20000000000 */
[----:B------:R-:W-:Y:S01]  /*16d0*/  UIADD3 UR5, UR5, 0x24, URZ ;  /* 0x0000002405057890 */ /* 0x000fe2000fffe03f */
[C---:B------:R-:W-:Y:S02]  /*16e0*/  VIADD R11, R8.reuse, 0x44 ;  /* 0x00000044080b7836 */ /* 0x040fe40000000000 */
[----:B------:R-:W-:Y:S02]  /*16f0*/  IMAD.MOV.U32 R9, RZ, RZ, -0x21524111 ;  /* 0xdeadbeefff097424 */ /* 0x000fe400078e00ff */
[----:B------:R-:W-:-:S04]  /*1700*/  IMAD.WIDE R2, R8, 0x4, R4 ;  /* 0x0000000408027825 */ /* 0x000fc800078e0204 */
[----:B------:R-:W-:Y:S01]  /*1710*/  VIADD R23, R23, 0x44 ;  /* 0x0000004417177836 */ /* 0x000fe20000000000 */
[----:B------:R-:W-:Y:S01]  /*1720*/  STG.E desc[UR18][R2.64], R9 ;  /* 0x0000000902007986 */ /* 0x000fe2000c101912 */
[----:B------:R-:W-:-:S03]  /*1730*/  IMAD.WIDE R6, R7, 0x4, R4 ;  /* 0x0000000407067825 */ /* 0x000fc600078e0204 */
[----:B------:R3:W-:Y:S01]  /*1740*/  STG.E desc[UR18][R2.64+0x4], R25 ;  /* 0x0000041902007986 */ /* 0x0007e2000c101912 */
[----:B------:R-:W-:-:S04]  /*1750*/  IMAD.WIDE R10, R11, 0x4, R4 ;  /* 0x000000040b0a7825 */ /* 0x000fc800078e0204 */
[----:B------:R-:W-:-:S04]  /*1760*/  IMAD.WIDE R20, R21, 0x4, R4 ;  /* 0x0000000415147825 */ /* 0x000fc800078e0204 */
[----:B------:R-:W-:-:S04]  /*1770*/  IMAD.WIDE R22, R23, 0x4, R4 ;  /* 0x0000000417167825 */ /* 0x000fc800078e0204 */
[----:B---3--:R-:W-:Y:S02]  /*1780*/  IMAD.MOV.U32 R3, RZ, RZ, 0x6 ;  /* 0x00000006ff037424 */ /* 0x008fe400078e00ff */
[----:B------:R-:W-:Y:S01]  /*1790*/  IMAD.MOV.U32 R0, RZ, RZ, RZ ;  /* 0x000000ffff007224 */ /* 0x000fe200078e00ff */
[----:B-1----:R1:W-:Y:S04]  /*17a0*/  STG.E desc[UR18][R6.64], R16 ;  /* 0x0000001006007986 */ /* 0x0023e8000c101912 */
[----:B------:R1:W-:Y:S04]  /*17b0*/  STG.E desc[UR18][R6.64+0x4], R17 ;  /* 0x0000041106007986 */ /* 0x0003e8000c101912 */
[----:B------:R1:W-:Y:S04]  /*17c0*/  STG.E desc[UR18][R10.64], R18 ;  /* 0x000000120a007986 */ /* 0x0003e8000c101912 */
[----:B------:R1:W-:Y:S04]  /*17d0*/  STG.E desc[UR18][R10.64+0x4], R19 ;  /* 0x000004130a007986 */ /* 0x0003e8000c101912 */
[----:B--2---:R1:W-:Y:S04]  /*17e0*/  STG.E desc[UR18][R20.64], R12 ;  /* 0x0000000c14007986 */ /* 0x0043e8000c101912 */
[----:B------:R1:W-:Y:S04]  /*17f0*/  STG.E desc[UR18][R20.64+0x4], R13 ;  /* 0x0000040d14007986 */ /* 0x0003e8000c101912 */
[----:B------:R1:W-:Y:S04]  /*1800*/  STG.E desc[UR18][R22.64], R14 ;  /* 0x0000000e16007986 */ /* 0x0003e8000c101912 */
[----:B------:R1:W-:Y:S02]  /*1810*/  STG.E desc[UR18][R22.64+0x4], R15 ;  /* 0x0000040f16007986 */ /* 0x0003e4000c101912 */
.L_x_2:
[----:B---3--:R-:W2:Y:S01]  /*1820*/  LDS.64 R28, [UR5+-0x4] ;  /* 0xfffffc05ff1c7984 */ /* 0x008ea20008000a00 */
[C-C-:B-1----:R-:W-:Y:S02]  /*1830*/  IADD3 R15, R8.reuse, 0x2, R3.reuse ;  /* 0x00000002080f7810 */ /* 0x142fe40007ffe003 */
[C-C-:B------:R-:W-:Y:S01]  /*1840*/  IADD3 R11, R8.reuse, 0x44, R3.reuse ;  /* 0x00000044080b7810 */ /* 0x140fe20007ffe003 */
[----:B------:R-:W1:Y:S01]  /*1850*/  LDS.64 R30, [UR5+0x4] ;  /* 0x00000405ff1e7984 */ /* 0x000e620008000a00 */
[C-C-:B------:R-:W-:Y:S01]  /*1860*/  IADD3 R25, R8.reuse, 0x4, R3.reuse ;  /* 0x0000000408197810 */ /* 0x140fe20007ffe003 */
[----:B------:R-:W-:Y:S01]  /*1870*/  VIADD R15, R15, 0x44 ;  /* 0x000000440f0f7836 */ /* 0x000fe20000000000 */
[C---:B------:R-:W-:Y:S01]  /*1880*/  IADD3 R9, R8.reuse, 0x6, R3 ;  /* 0x0000000608097810 */ /* 0x040fe20007ffe003 */
[----:B------:R-:W3:Y:S01]  /*1890*/  LDS.64 R32, [UR5+0xc] ;  /* 0x00000c05ff207984 */ /* 0x000ee20008000a00 */
[----:B------:R-:W-:Y:S01]  /*18a0*/  IMAD.WIDE R10, R11, 0x4, R4 ;  /* 0x000000040b0a7825 */ /* 0x000fe200078e0204 */
[----:B------:R-:W-:-:S02]  /*18b0*/  IADD3 R35, R8, 0x8, R3 ;  /* 0x0000000808237810 */ /* 0x000fc40007ffe003 */
[----:B------:R-:W4:Y:S01]  /*18c0*/  LDS.64 R22, [UR5+0x14] ;  /* 0x00001405ff167984 */ /* 0x000f220008000a00 */
[----:B------:R-:W-:Y:S01]  /*18d0*/  VIADD R25, R25, 0x44 ;  /* 0x0000004419197836 */ /* 0x000fe20000000000 */
[C---:B------:R-:W-:Y:S01]  /*18e0*/  IADD3 R34, R8.reuse, 0xa, R3 ;  /* 0x0000000a08227810 */ /* 0x040fe20007ffe003 */
[----:B------:R-:W-:Y:S01]  /*18f0*/  VIADD R9, R9, 0x44 ;  /* 0x0000004409097836 */ /* 0x000fe20000000000 */
[----:B------:R-:W5:Y:S01]  /*1900*/  LDS.64 R26, [UR5+0x1c] ;  /* 0x00001c05ff1a7984 */ /* 0x000f620008000a00 */
[----:B------:R-:W-:Y:S01]  /*1910*/  IMAD.WIDE R14, R15, 0x4, R4 ;  /* 0x000000040f0e7825 */ /* 0x000fe200078e0204 */
[C---:B------:R-:W-:Y:S02]  /*1920*/  IADD3 R2, R8.reuse, 0xc, R3 ;  /* 0x0000000c08027810 */ /* 0x040fe40007ffe003 */
[----:B------:R-:W3:Y:S01]  /*1930*/  LDS.64 R18, [UR5+0x24] ;  /* 0x00002405ff127984 */ /* 0x000ee20008000a00 */
[----:B------:R-:W-:Y:S01]  /*1940*/  IMAD.WIDE R24, R25, 0x4, R4 ;  /* 0x0000000419187825 */ /* 0x000fe200078e0204 */
[----:B------:R-:W-:-:S02]  /*1950*/  IADD3 R37, R8, 0xe, R3 ;  /* 0x0000000e08257810 */ /* 0x000fc40007ffe003 */
[----:B------:R-:W4:Y:S01]  /*1960*/  LDS.64 R12, [UR5+0x2c] ;  /* 0x00002c05ff0c7984 */ /* 0x000f220008000a00 */
[----:B------:R-:W-:Y:S02]  /*1970*/  VIADD R35, R35, 0x44 ;  /* 0x0000004423237836 */ /* 0x000fe40000000000 */
[----:B------:R-:W-:Y:S01]  /*1980*/  VIADD R37, R37, 0x44 ;  /* 0x0000004425257836 */ /* 0x000fe20000000000 */
[----:B------:R-:W4:Y:S03]  /*1990*/  LDS.64 R6, [UR5+0x34] ;  /* 0x00003405ff067984 */ /* 0x000f260008000a00 */
[--C-:B------:R-:W-:Y:S01]  /*19a0*/  IMAD.WIDE R36, R37, 0x4, R4.reuse ;  /* 0x0000000425247825 */ /* 0x100fe200078e0204 */
[----:B------:R-:W4:Y:S04]  /*19b0*/  LDS.64 R16, [UR5+0x3c] ;  /* 0x00003c05ff107984 */ /* 0x000f280008000a00 */
[----:B------:R-:W4:Y:S04]  /*19c0*/  LDS.64 R20, [UR5+0x44] ;  /* 0x00004405ff147984 */ /* 0x000f280008000a00 */
[----:B--2---:R-:W-:Y:S04]  /*19d0*/  STG.E desc[UR18][R10.64], R28 ;  /* 0x0000001c0a007986 */ /* 0x004fe8000c101912 */
[----:B------:R2:W-:Y:S04]  /*19e0*/  STG.E desc[UR18][R10.64+0x4], R29 ;  /* 0x0000041d0a007986 */ /* 0x0005e8000c101912 */
[----:B------:R-:W5:Y:S04]  /*19f0*/  LDS.64 R10, [UR5+0x4c] ;  /* 0x00004c05ff0a7984 */ /* 0x000f680008000a00 */
[----:B-1----:R-:W-:Y:S01]  /*1a00*/  STG.E desc[UR18][R14.64], R30 ;  /* 0x0000001e0e007986 */ /* 0x002fe2000c101912 */
[----:B--2---:R-:W-:-:S03]  /*1a10*/  IMAD.WIDE R28, R9, 0x4, R4 ;  /* 0x00000004091c7825 */ /* 0x004fc600078e0204 */
[----:B------:R1:W-:Y:S01]  /*1a20*/  STG.E desc[UR18][R14.64+0x4], R31 ;  /* 0x0000041f0e007986 */ /* 0x0003e2000c101912 */
[----:B------:R-:W-:-:S03]  /*1a30*/  VIADD R9, R34, 0x44 ;  /* 0x0000004422097836 */ /* 0x000fc60000000000 */
[----:B---3--:R-:W-:Y:S04]  /*1a40*/  STG.E desc[UR18][R24.64], R32 ;  /* 0x0000002018007986 */ /* 0x008fe8000c101912 */
[----:B------:R2:W-:Y:S01]  /*1a50*/  STG.E desc[UR18][R24.64+0x4], R33 ;  /* 0x0000042118007986 */ /* 0x0005e2000c101912 */
[----:B-1----:R-:W-:-:S03]  /*1a60*/  IMAD.WIDE R30, R35, 0x4, R4 ;  /* 0x00000004231e7825 */ /* 0x002fc600078e0204 */
[----:B------:R-:W1:Y:S01]  /*1a70*/  LDS.64 R14, [UR5+0x54] ;  /* 0x00005405ff0e7984 */ /* 0x000e620008000a00 */
[----:B------:R-:W-:-:S03]  /*1a80*/  VIADD R35, R2, 0x44 ;  /* 0x0000004402237836 */ /* 0x000fc60000000000 */
[----:B----4-:R-:W-:Y:S01]  /*1a90*/  STG.E desc[UR18][R28.64], R22 ;  /* 0x000000161c007986 */ /* 0x010fe2000c101912 */
[C---:B------:R-:W-:Y:S01]  /*1aa0*/  IADD3 R2, R8.reuse, 0x10, R3 ;  /* 0x0000001008027810 */ /* 0x040fe20007ffe003 */
[----:B--2---:R-:W-:Y:S02]  /*1ab0*/  IMAD.WIDE R32, R9, 0x4, R4 ;  /* 0x0000000409207825 */ /* 0x004fe400078e0204 */
[----:B------:R-:W-:Y:S01]  /*1ac0*/  STG.E desc[UR18][R28.64+0x4], R23 ;  /* 0x000004171c007986 */ /* 0x000fe2000c101912 */
[----:B------:R-:W-:Y:S01]  /*1ad0*/  IADD3 R9, R8, 0x12, R3 ;  /* 0x0000001208097810 */ /* 0x000fe20007ffe003 */
[----:B------:R-:W-:Y:S02]  /*1ae0*/  IMAD.WIDE R34, R35, 0x4, R4 ;  /* 0x0000000423227825 */ /* 0x000fe400078e0204 */
[----:B------:R-:W2:Y:S04]  /*1af0*/  LDS.64 R22, [UR5+0x5c] ;  /* 0x00005c05ff167984 */ /* 0x000ea80008000a00 */
[----:B-----5:R-:W-:Y:S04]  /*1b00*/  STG.E desc[UR18][R30.64], R26 ;  /* 0x0000001a1e007986 */ /* 0x020fe8000c101912 */
[----:B------:R3:W-:Y:S04]  /*1b10*/  STG.E desc[UR18][R30.64+0x4], R27 ;  /* 0x0000041b1e007986 */ /* 0x0007e8000c101912 */
[----:B------:R-:W4:Y:S04]  /*1b20*/  LDS.64 R24, [UR5+0x64] ;  /* 0x00006405ff187984 */ /* 0x000f280008000a00 */
[----:B------:R-:W-:Y:S01]  /*1b30*/  STG.E desc[UR18][R32.64], R18 ;  /* 0x0000001220007986 */ /* 0x000fe2000c101912 */
[----:B---3--:R-:W-:-:S03]  /*1b40*/  VIADD R31, R2, 0x44 ;  /* 0x00000044021f7836 */ /* 0x008fc60000000000 */
[----:B------:R3:W-:Y:S01]  /*1b50*/  STG.E desc[UR18][R32.64+0x4], R19 ;  /* 0x0000041320007986 */ /* 0x0007e2000c101912 */
[C---:B------:R-:W-:Y:S01]  /*1b60*/  IADD3 R2, R8.reuse, 0x14, R3 ;  /* 0x0000001408027810 */ /* 0x040fe20007ffe003 */
[----:B------:R-:W-:Y:S02]  /*1b70*/  IMAD.WIDE R30, R31, 0x4, R4 ;  /* 0x000000041f1e7825 */ /* 0x000fe400078e0204 */
[----:B------:R-:W5:Y:S04]  /*1b80*/  LDS.64 R18, [UR5+0x6c] ;  /* 0x00006c05ff127984 */ /* 0x000f680008000a00 */
[----:B------:R-:W1:Y:S04]  /*1b90*/  LDS.64 R26, [UR5+0x74] ;  /* 0x00007405ff1a7984 */ /* 0x000e680008000a00 */
[----:B------:R-:W-:Y:S01]  /*1ba0*/  STG.E desc[UR18][R34.64], R12 ;  /* 0x0000000c22007986 */ /* 0x000fe2000c101912 */
[----:B---3--:R-:W-:Y:S01]  /*1bb0*/  VIADD R33, R9, 0x44 ;  /* 0x0000004409217836 */ /* 0x008fe20000000000 */
[----:B------:R-:W-:-:S02]  /*1bc0*/  IADD3 R9, R8, 0x16, R3 ;  /* 0x0000001608097810 */ /* 0x000fc40007ffe003 */
[----:B------:R3:W-:Y:S01]  /*1bd0*/  STG.E desc[UR18][R34.64+0x4], R13 ;  /* 0x0000040d22007986 */ /* 0x0007e2000c101912 */
[----:B------:R-:W-:-:S03]  /*1be0*/  IMAD.WIDE R32, R33, 0x4, R4 ;  /* 0x0000000421207825 */ /* 0x000fc600078e0204 */
[----:B------:R-:W1:Y:S01]  /*1bf0*/  LDS.64 R28, [UR5+0x7c] ;  /* 0x00007c05ff1c7984 */ /* 0x000e620008000a00 */
[----:B------:R-:W-:-:S03]  /*1c00*/  VIADD R9, R9, 0x44 ;  /* 0x0000004409097836 */ /* 0x000fc60000000000 */
[----:B------:R-:W-:Y:S04]  /*1c10*/  STG.E desc[UR18][R36.64], R6 ;  /* 0x0000000624007986 */ /* 0x000fe8000c101912 */
[----:B------:R2:W-:Y:S01]  /*1c20*/  STG.E desc[UR18][R36.64+0x4], R7 ;  /* 0x0000040724007986 */ /* 0x0005e2000c101912 */
[----:B---3--:R-:W-:Y:S01]  /*1c30*/  VIADD R35, R2, 0x44 ;  /* 0x0000004402237836 */ /* 0x008fe20000000000 */
[----:B------:R-:W-:Y:S02]  /*1c40*/  IADD3 R2, R8, 0x1a, R3 ;  /* 0x0000001a08027810 */ /* 0x000fe40007ffe003 */
[----:B------:R-:W4:Y:S01]  /*1c50*/  LDS.64 R12, [UR5+0x84] ;  /* 0x00008405ff0c7984 */ /* 0x000f220008000a00 */
[----:B------:R-:W-:-:S03]  /*1c60*/  IMAD.WIDE R34, R35, 0x4, R4 ;  /* 0x0000000423227825 */ /* 0x000fc600078e0204 */
[----:B------:R-:W-:Y:S04]  /*1c70*/  STG.E desc[UR18][R30.64], R16 ;  /* 0x000000101e007986 */ /* 0x000fe8000c101912 */
[----:B------:R3:W-:Y:S01]  /*1c80*/  STG.E desc[UR18][R30.64+0x4], R17 ;  /* 0x000004111e007986 */ /* 0x0007e2000c101912 */
[----:B--2---:R-:W-:-:S03]  /*1c90*/  IADD3 R36, R8, 0x18, R3 ;  /* 0x0000001808247810 */ /* 0x004fc60007ffe003 */
[----:B------:R-:W2:Y:S04]  /*1ca0*/  LDS.64 R6, [UR5+0x8c] ;  /* 0x00008c05ff067984 */ /* 0x000ea80008000a00 */
[----:B------:R-:W2:Y:S01]  /*1cb0*/  LDS.64 R16, [UR5+0x94] ;  /* 0x00009405ff107984 */ /* 0x000ea20008000a00 */
[----:B------:R-:W-:-:S03]  /*1cc0*/  UIADD3 UR5, UR5, 0xa0, URZ ;  /* 0x000000a005057890 */ /* 0x000fc6000fffe03f */
[----:B------:R-:W-:Y:S01]  /*1cd0*/  STG.E desc[UR18][R32.64], R20 ;  /* 0x0000001420007986 */ /* 0x000fe2000c101912 */
[----:B---3--:R-:W-:-:S03]  /*1ce0*/  IMAD.WIDE R30, R9, 0x4, R4 ;  /* 0x00000004091e7825 */ /* 0x008fc600078e0204 */
[----:B------:R3:W-:Y:S01]  /*1cf0*/  STG.E desc[UR18][R32.64+0x4], R21 ;  /* 0x0000041520007986 */ /* 0x0007e2000c101912 */
[----:B------:R-:W-:-:S03]  /*1d00*/  VIADD R9, R36, 0x44 ;  /* 0x0000004424097836 */ /* 0x000fc60000000000 */
[----:B------:R-:W-:Y:S04]  /*1d10*/  STG.E desc[UR18][R34.64], R10 ;  /* 0x0000000a22007986 */ /* 0x000fe8000c101912 */
[----:B------:R4:W-:Y:S01]  /*1d20*/  STG.E desc[UR18][R34.64+0x4], R11 ;  /* 0x0000040b22007986 */ /* 0x0009e2000c101912 */
[----:B---3--:R-:W-:Y:S01]  /*1d30*/  IADD3 R32, R8, 0x1c, R3 ;  /* 0x0000001c08207810 */ /* 0x008fe20007ffe003 */
[----:B------:R-:W-:Y:S02]  /*1d40*/  IMAD.WIDE R20, R9, 0x4, R4 ;  /* 0x0000000409147825 */ /* 0x000fe400078e0204 */
[----:B-1----:R-:W-:Y:S02]  /*1d50*/  STG.E desc[UR18][R30.64], R14 ;  /* 0x0000000e1e007986 */ /* 0x002fe4000c101912 */
[----:B------:R-:W-:-:S02]  /*1d60*/  VIADD R9, R32, 0x44 ;  /* 0x0000004420097836 */ /* 0x000fc40000000000 */
[----:B------:R1:W-:Y:S01]  /*1d70*/  STG.E desc[UR18][R30.64+0x4], R15 ;  /* 0x0000040f1e007986 */ /* 0x0003e2000c101912 */
[----:B------:R-:W-:Y:S01]  /*1d80*/  VIADD R33, R2, 0x44 ;  /* 0x0000004402217836 */ /* 0x000fe20000000000 */
[C---:B------:R-:W-:Y:S01]  /*1d90*/  IADD3 R2, R8.reuse, 0x1e, R3 ;  /* 0x0000001e08027810 */ /* 0x040fe20007ffe003 */
[----:B----4-:R-:W-:Y:S01]  /*1da0*/  IMAD.WIDE R10, R9, 0x4, R4 ;  /* 0x00000004090a7825 */ /* 0x010fe200078e0204 */
[----:B------:R-:W-:Y:S01]  /*1db0*/  IADD3 R9, R8, 0x20, R3 ;  /* 0x0000002008097810 */ /* 0x000fe20007ffe003 */
[----:B------:R3:W-:Y:S02]  /*1dc0*/  STG.E desc[UR18][R20.64], R22 ;  /* 0x0000001614007986 */ /* 0x0007e4000c101912 */
[----:B------:R-:W-:Y:S02]  /*1dd0*/  IMAD.WIDE R32, R33, 0x4, R4 ;  /* 0x0000000421207825 */ /* 0x000fe400078e0204 */
[----:B------:R4:W-:Y:S02]  /*1de0*/  STG.E desc[UR18][R20.64+0x4], R23 ;  /* 0x0000041714007986 */ /* 0x0009e4000c101912 */
[----:B------:R-:W-:Y:S01]  /*1df0*/  VIADD R35, R2, 0x44 ;  /* 0x0000004402237836 */ /* 0x000fe20000000000 */
[C-C-:B-1----:R-:W-:Y:S01]  /*1e00*/  IADD3 R30, R8.reuse, 0x22, R3.reuse ;  /* 0x00000022081e7810 */ /* 0x142fe20007ffe003 */
[----:B------:R-:W-:Y:S01]  /*1e10*/  VIADD R9, R9, 0x44 ;  /* 0x0000004409097836 */ /* 0x000fe20000000000 */
[C---:B------:R-:W-:Y:S01]  /*1e20*/  IADD3 R2, R8.reuse, 0x24, R3 ;  /* 0x0000002408027810 */ /* 0x040fe20007ffe003 */
[----:B------:R1:W-:Y:S01]  /*1e30*/  STG.E desc[UR18][R32.64+0x4], R25 ;  /* 0x0000041920007986 */ /* 0x0003e2000c101912 */
[----:B------:R-:W-:Y:S01]  /*1e40*/  IMAD.WIDE R14, R35, 0x4, R4 ;  /* 0x00000004230e7825 */ /* 0x000fe200078e0204 */
[----:B---3--:R-:W-:-:S02]  /*1e50*/  IADD3 R22, R8, 0x26, R3 ;  /* 0x0000002608167810 */ /* 0x008fc40007ffe003 */
[----:B------:R-:W-:Y:S01]  /*1e60*/  STG.E desc[UR18][R32.64], R24 ;  /* 0x0000001820007986 */ /* 0x000fe2000c101912 */
[----:B------:R-:W-:Y:S01]  /*1e70*/  IADD3 R3, P0, R3, 0x28, RZ ;  /* 0x0000002803037810 */ /* 0x000fe20007f1e0ff */
[----:B----4-:R-:W-:Y:S02]  /*1e80*/  VIADD R23, R30, 0x44 ;  /* 0x000000441e177836 */ /* 0x010fe40000000000 */
[----:B------:R-:W-:Y:S01]  /*1e90*/  IMAD.WIDE R20, R9, 0x4, R4 ;  /* 0x0000000409147825 */ /* 0x000fe200078e0204 */
[----:B-----5:R-:W-:Y:S03]  /*1ea0*/  STG.E desc[UR18][R10.64], R18 ;  /* 0x000000120a007986 */ /* 0x020fe6000c101912 */
[----:B-1----:R-:W-:Y:S01]  /*1eb0*/  VIADD R25, R2, 0x44 ;  /* 0x0000004402197836 */ /* 0x002fe20000000000 */
[----:B------:R1:W-:Y:S01]  /*1ec0*/  STG.E desc[UR18][R10.64+0x4], R19 ;  /* 0x000004130a007986 */ /* 0x0003e2000c101912 */
[----:B------:R-:W-:-:S02]  /*1ed0*/  VIADD R9, R22, 0x44 ;  /* 0x0000004416097836 */ /* 0x000fc40000000000 */
[----:B------:R-:W-:Y:S01]  /*1ee0*/  IMAD.X R0, RZ, RZ, R0, P0 ;  /* 0x000000ffff007224 */ /* 0x000fe200000e0600 */
[----:B------:R3:W-:Y:S01]  /*1ef0*/  STG.E desc[UR18][R14.64], R26 ;  /* 0x0000001a0e007986 */ /* 0x0007e2000c101912 */
[----:B------:R-:W-:-:S03]  /*1f00*/  ISETP.GE.U32.AND P0, PT, R3, 0x7fe, PT ;  /* 0x000007fe0300780c */ /* 0x000fc60003f06070 */
[----:B------:R3:W-:Y:S01]  /*1f10*/  STG.E desc[UR18][R14.64+0x4], R27 ;  /* 0x0000041b0e007986 */ /* 0x0007e2000c101912 */
[----:B------:R-:W-:Y:S01]  /*1f20*/  ISETP.GE.U32.AND.EX P0, PT, R0, RZ, PT, P0 ;  /* 0x000000ff0000720c */ /* 0x000fe20003f06100 */
[--C-:B-1----:R-:W-:Y:S02]  /*1f30*/  IMAD.WIDE R18, R23, 0x4, R4.reuse ;  /* 0x0000000417127825 */ /* 0x102fe400078e0204 */
[----:B------:R3:W-:Y:S02]  /*1f40*/  STG.E desc[UR18][R20.64], R28 ;  /* 0x0000001c14007986 */ /* 0x0007e4000c101912 */
[--C-:B------:R-:W-:Y:S02]  /*1f50*/  IMAD.WIDE R22, R25, 0x4, R4.reuse ;  /* 0x0000000419167825 */ /* 0x100fe400078e0204 */
[----:B------:R3:W-:Y:S02]  /*1f60*/  STG.E desc[UR18][R20.64+0x4], R29 ;  /* 0x0000041d14007986 */ /* 0x0007e4000c101912 */
[----:B------:R-:W-:-:S02]  /*1f70*/  IMAD.WIDE R10, R9, 0x4, R4 ;  /* 0x00000004090a7825 */ /* 0x000fc400078e0204 */
[----:B------:R3:W-:Y:S04]  /*1f80*/  STG.E desc[UR18][R18.64], R12 ;  /* 0x0000000c12007986 */ /* 0x0007e8000c101912 */
[----:B------:R3:W-:Y:S04]  /*1f90*/  STG.E desc[UR18][R18.64+0x4], R13 ;  /* 0x0000040d12007986 */ /* 0x0007e8000c101912 */
[----:B--2---:R3:W-:Y:S04]  /*1fa0*/  STG.E desc[UR18][R22.64], R6 ;  /* 0x0000000616007986 */ /* 0x0047e8000c101912 */
[----:B------:R3:W-:Y:S04]  /*1fb0*/  STG.E desc[UR18][R22.64+0x4], R7 ;  /* 0x0000040716007986 */ /* 0x0007e8000c101912 */
[----:B------:R3:W-:Y:S04]  /*1fc0*/  STG.E desc[UR18][R10.64], R16 ;  /* 0x000000100a007986 */ /* 0x0007e8000c101912 */
[----:B------:R3:W-:Y:S01]  /*1fd0*/  STG.E desc[UR18][R10.64+0x4], R17 ;  /* 0x000004110a007986 */ /* 0x0007e2000c101912 */
[----:B------:R-:W-:Y:S05]  /*1fe0*/  @!P0 BRA `(.L_x_2) ;  /* 0xfffffff8000c8947 */ /* 0x000fea000383ffff */
[----:B------:R-:W-:Y:S05]  /*1ff0*/  EXIT ;  /* 0x000000000000794d */ /* 0x000fea0003800000 */
.L_x_3:
[----:B------:R-:W-:-:S00]  /*2000*/  BRA `(.L_x_3) ;  /* 0xfffffffc00fc7947 */ /* 0x000fc0000383ffff */
[----:B------:R-:W-:-:S00]  /*2010*/  NOP ;  /* 0x0000000000007918 */ /* 0x000fc00000000000 */
        /* <DEDUP_REMOVED lines=14> */
.L_x_4:


//--------------------- .nv.shared.matmul_kernel_profile --------------------------
	.section	.nv.shared.matmul_kernel_profile,"aw",@nobits
	.sectionflags	@""
	.align	16
	.zero		1024


//--------------------- .nv.constant0.matmul_kernel_profile --------------------------
	.section	.nv.constant0.matmul_kernel_profile,"a",@progbits
	.sectionflags	@""
	.align	4
.nv.constant0.matmul_kernel_profile:
	.zero		584
